//
// Generated by NVIDIA NVVM Compiler
//
// Compiler Build ID: CL-36424714
// Cuda compilation tools, release 13.0, V13.0.88
// Based on NVVM 20.0.0
//

.version 9.0
.target sm_100
.address_size 64

	// .globl	_Z20generateRandomValuesPdi
.global .align 4 .b8 precalc_xorwow_matrix[102400];
.global .align 4 .b8 precalc_xorwow_offset_matrix[102400];
.global .align 4 .b8 mrg32k3aM1[2304];
.global .align 4 .b8 mrg32k3aM2[2304];
.global .align 4 .b8 mrg32k3aM1SubSeq[2016];
.global .align 4 .b8 mrg32k3aM2SubSeq[2016];
.global .align 4 .b8 mrg32k3aM1Seq[2304];
.global .align 4 .b8 mrg32k3aM2Seq[2304];
.const .align 8 .b8 __cr_lgamma_table[72];

.visible .entry _Z20generateRandomValuesPdi(
	.param .u64 .ptr .align 1 _Z20generateRandomValuesPdi_param_0,
	.param .u32 _Z20generateRandomValuesPdi_param_1
)
{
	.local .align 8 .b8 	__local_depot0[96];
	.reg .b64 	%SP;
	.reg .b64 	%SPL;
	.reg .pred 	%p<127>;
	.reg .b32 	%r<2401>;
	.reg .b32 	%f<5>;
	.reg .b64 	%rd<53>;
	.reg .b64 	%fd<5>;

	mov.u64 	%SPL, __local_depot0;
	ld.param.u64 	%rd20, [_Z20generateRandomValuesPdi_param_0];
	ld.param.u32 	%r1082, [_Z20generateRandomValuesPdi_param_1];
	cvta.to.global.u64 	%rd1, %rd20;
	add.u64 	%rd2, %SPL, 0;
	add.u64 	%rd3, %SPL, 48;
	mov.u32 	%r1083, %ctaid.x;
	mov.u32 	%r1084, %ntid.x;
	mov.u32 	%r1085, %tid.x;
	mad.lo.s32 	%r1, %r1083, %r1084, %r1085;
	mov.u32 	%r1086, %ctaid.y;
	mov.u32 	%r1087, %ntid.y;
	mov.u32 	%r1088, %tid.y;
	mad.lo.s32 	%r1089, %r1086, %r1087, %r1088;
	max.s32 	%r1090, %r1, %r1089;
	setp.ge.s32 	%p1, %r1090, %r1082;
	@%p1 bra 	$L__BB0_234;
	setp.ne.s32 	%p2, %r1, %r1089;
	@%p2 bra 	$L__BB0_118;
	// begin inline asm
	mov.u64 	%rd37, %clock64;
	// end inline asm
	mad.lo.s32 	%r1463, %r1082, %r1, %r1;
	cvt.u64.u32 	%rd4, %r1463;
	cvt.u32.u64 	%r1464, %rd37;
	xor.b32  	%r1465, %r1464, -1429050551;
	mul.lo.s32 	%r1466, %r1465, 1099087573;
	{ .reg .b32 tmp; mov.b64 {tmp, %r1467}, %rd37; }
	xor.b32  	%r1468, %r1467, -136515619;
	mul.lo.s32 	%r1469, %r1468, -1703105765;
	add.s32 	%r1470, %r1466, %r1469;
	add.s32 	%r3, %r1470, 6615241;
	add.s32 	%r1854, %r1466, 123456789;
	st.local.v2.u32 	[%rd2], {%r3, %r1854};
	xor.b32  	%r1471, %r1466, 362436069;
	add.s32 	%r1472, %r1469, 521288629;
	st.local.v2.u32 	[%rd2+8], {%r1471, %r1472};
	xor.b32  	%r1473, %r1469, 88675123;
	add.s32 	%r1850, %r1466, 5783321;
	st.local.v2.u32 	[%rd2+16], {%r1473, %r1850};
	setp.eq.s32 	%p65, %r1463, 0;
	@%p65 bra 	$L__BB0_117;
	mov.b32 	%r1837, 0;
	mov.u64 	%rd51, %rd4;
$L__BB0_4:
	mov.u64 	%rd5, %rd51;
	and.b64  	%rd6, %rd5, 3;
	setp.eq.s64 	%p66, %rd6, 0;
	@%p66 bra 	$L__BB0_116;
	mul.wide.u32 	%rd38, %r1837, 3200;
	mov.u64 	%rd39, precalc_xorwow_matrix;
	add.s64 	%rd7, %rd39, %rd38;
	mov.b32 	%r1850, 0;
	mov.u32 	%r1851, %r1850;
	mov.u32 	%r1852, %r1850;
	mov.u32 	%r1853, %r1850;
	mov.u32 	%r1854, %r1850;
	mov.u32 	%r1843, %r1850;
$L__BB0_6:
	mul.wide.u32 	%rd40, %r1843, 4;
	add.s64 	%rd41, %rd2, %rd40;
	ld.local.u32 	%r15, [%rd41+4];
	shl.b32 	%r16, %r1843, 5;
	mov.b32 	%r1849, 0;
$L__BB0_7:
	.pragma "nounroll";
	shr.u32 	%r1477, %r15, %r1849;
	and.b32  	%r1478, %r1477, 1;
	setp.eq.b32 	%p67, %r1478, 1;
	not.pred 	%p68, %p67;
	add.s32 	%r1479, %r16, %r1849;
	mul.lo.s32 	%r1480, %r1479, 5;
	mul.wide.u32 	%rd42, %r1480, 4;
	add.s64 	%rd8, %rd7, %rd42;
	@%p68 bra 	$L__BB0_9;
	ld.global.u32 	%r1481, [%rd8];
	xor.b32  	%r1854, %r1854, %r1481;
	ld.global.u32 	%r1482, [%rd8+4];
	xor.b32  	%r1853, %r1853, %r1482;
	ld.global.u32 	%r1483, [%rd8+8];
	xor.b32  	%r1852, %r1852, %r1483;
	ld.global.u32 	%r1484, [%rd8+12];
	xor.b32  	%r1851, %r1851, %r1484;
	ld.global.u32 	%r1485, [%rd8+16];
	xor.b32  	%r1850, %r1850, %r1485;
$L__BB0_9:
	and.b32  	%r1487, %r1477, 2;
	setp.eq.s32 	%p69, %r1487, 0;
	@%p69 bra 	$L__BB0_11;
	ld.global.u32 	%r1488, [%rd8+20];
	xor.b32  	%r1854, %r1854, %r1488;
	ld.global.u32 	%r1489, [%rd8+24];
	xor.b32  	%r1853, %r1853, %r1489;
	ld.global.u32 	%r1490, [%rd8+28];
	xor.b32  	%r1852, %r1852, %r1490;
	ld.global.u32 	%r1491, [%rd8+32];
	xor.b32  	%r1851, %r1851, %r1491;
	ld.global.u32 	%r1492, [%rd8+36];
	xor.b32  	%r1850, %r1850, %r1492;
$L__BB0_11:
	and.b32  	%r1494, %r1477, 4;
	setp.eq.s32 	%p70, %r1494, 0;
	@%p70 bra 	$L__BB0_13;
	ld.global.u32 	%r1495, [%rd8+40];
	xor.b32  	%r1854, %r1854, %r1495;
	ld.global.u32 	%r1496, [%rd8+44];
	xor.b32  	%r1853, %r1853, %r1496;
	ld.global.u32 	%r1497, [%rd8+48];
	xor.b32  	%r1852, %r1852, %r1497;
	ld.global.u32 	%r1498, [%rd8+52];
	xor.b32  	%r1851, %r1851, %r1498;
	ld.global.u32 	%r1499, [%rd8+56];
	xor.b32  	%r1850, %r1850, %r1499;
$L__BB0_13:
	and.b32  	%r1501, %r1477, 8;
	setp.eq.s32 	%p71, %r1501, 0;
	@%p71 bra 	$L__BB0_15;
	ld.global.u32 	%r1502, [%rd8+60];
	xor.b32  	%r1854, %r1854, %r1502;
	ld.global.u32 	%r1503, [%rd8+64];
	xor.b32  	%r1853, %r1853, %r1503;
	ld.global.u32 	%r1504, [%rd8+68];
	xor.b32  	%r1852, %r1852, %r1504;
	ld.global.u32 	%r1505, [%rd8+72];
	xor.b32  	%r1851, %r1851, %r1505;
	ld.global.u32 	%r1506, [%rd8+76];
	xor.b32  	%r1850, %r1850, %r1506;
$L__BB0_15:
	and.b32  	%r1508, %r1477, 16;
	setp.eq.s32 	%p72, %r1508, 0;
	@%p72 bra 	$L__BB0_17;
	ld.global.u32 	%r1509, [%rd8+80];
	xor.b32  	%r1854, %r1854, %r1509;
	ld.global.u32 	%r1510, [%rd8+84];
	xor.b32  	%r1853, %r1853, %r1510;
	ld.global.u32 	%r1511, [%rd8+88];
	xor.b32  	%r1852, %r1852, %r1511;
	ld.global.u32 	%r1512, [%rd8+92];
	xor.b32  	%r1851, %r1851, %r1512;
	ld.global.u32 	%r1513, [%rd8+96];
	xor.b32  	%r1850, %r1850, %r1513;
$L__BB0_17:
	and.b32  	%r1515, %r1477, 32;
	setp.eq.s32 	%p73, %r1515, 0;
	@%p73 bra 	$L__BB0_19;
	ld.global.u32 	%r1516, [%rd8+100];
	xor.b32  	%r1854, %r1854, %r1516;
	ld.global.u32 	%r1517, [%rd8+104];
	xor.b32  	%r1853, %r1853, %r1517;
	ld.global.u32 	%r1518, [%rd8+108];
	xor.b32  	%r1852, %r1852, %r1518;
	ld.global.u32 	%r1519, [%rd8+112];
	xor.b32  	%r1851, %r1851, %r1519;
	ld.global.u32 	%r1520, [%rd8+116];
	xor.b32  	%r1850, %r1850, %r1520;
$L__BB0_19:
	and.b32  	%r1522, %r1477, 64;
	setp.eq.s32 	%p74, %r1522, 0;
	@%p74 bra 	$L__BB0_21;
	ld.global.u32 	%r1523, [%rd8+120];
	xor.b32  	%r1854, %r1854, %r1523;
	ld.global.u32 	%r1524, [%rd8+124];
	xor.b32  	%r1853, %r1853, %r1524;
	ld.global.u32 	%r1525, [%rd8+128];
	xor.b32  	%r1852, %r1852, %r1525;
	ld.global.u32 	%r1526, [%rd8+132];
	xor.b32  	%r1851, %r1851, %r1526;
	ld.global.u32 	%r1527, [%rd8+136];
	xor.b32  	%r1850, %r1850, %r1527;
$L__BB0_21:
	and.b32  	%r1529, %r1477, 128;
	setp.eq.s32 	%p75, %r1529, 0;
	@%p75 bra 	$L__BB0_23;
	ld.global.u32 	%r1530, [%rd8+140];
	xor.b32  	%r1854, %r1854, %r1530;
	ld.global.u32 	%r1531, [%rd8+144];
	xor.b32  	%r1853, %r1853, %r1531;
	ld.global.u32 	%r1532, [%rd8+148];
	xor.b32  	%r1852, %r1852, %r1532;
	ld.global.u32 	%r1533, [%rd8+152];
	xor.b32  	%r1851, %r1851, %r1533;
	ld.global.u32 	%r1534, [%rd8+156];
	xor.b32  	%r1850, %r1850, %r1534;
$L__BB0_23:
	and.b32  	%r1536, %r1477, 256;
	setp.eq.s32 	%p76, %r1536, 0;
	@%p76 bra 	$L__BB0_25;
	ld.global.u32 	%r1537, [%rd8+160];
	xor.b32  	%r1854, %r1854, %r1537;
	ld.global.u32 	%r1538, [%rd8+164];
	xor.b32  	%r1853, %r1853, %r1538;
	ld.global.u32 	%r1539, [%rd8+168];
	xor.b32  	%r1852, %r1852, %r1539;
	ld.global.u32 	%r1540, [%rd8+172];
	xor.b32  	%r1851, %r1851, %r1540;
	ld.global.u32 	%r1541, [%rd8+176];
	xor.b32  	%r1850, %r1850, %r1541;
$L__BB0_25:
	and.b32  	%r1543, %r1477, 512;
	setp.eq.s32 	%p77, %r1543, 0;
	@%p77 bra 	$L__BB0_27;
	ld.global.u32 	%r1544, [%rd8+180];
	xor.b32  	%r1854, %r1854, %r1544;
	ld.global.u32 	%r1545, [%rd8+184];
	xor.b32  	%r1853, %r1853, %r1545;
	ld.global.u32 	%r1546, [%rd8+188];
	xor.b32  	%r1852, %r1852, %r1546;
	ld.global.u32 	%r1547, [%rd8+192];
	xor.b32  	%r1851, %r1851, %r1547;
	ld.global.u32 	%r1548, [%rd8+196];
	xor.b32  	%r1850, %r1850, %r1548;
$L__BB0_27:
	and.b32  	%r1550, %r1477, 1024;
	setp.eq.s32 	%p78, %r1550, 0;
	@%p78 bra 	$L__BB0_29;
	ld.global.u32 	%r1551, [%rd8+200];
	xor.b32  	%r1854, %r1854, %r1551;
	ld.global.u32 	%r1552, [%rd8+204];
	xor.b32  	%r1853, %r1853, %r1552;
	ld.global.u32 	%r1553, [%rd8+208];
	xor.b32  	%r1852, %r1852, %r1553;
	ld.global.u32 	%r1554, [%rd8+212];
	xor.b32  	%r1851, %r1851, %r1554;
	ld.global.u32 	%r1555, [%rd8+216];
	xor.b32  	%r1850, %r1850, %r1555;
$L__BB0_29:
	and.b32  	%r1557, %r1477, 2048;
	setp.eq.s32 	%p79, %r1557, 0;
	@%p79 bra 	$L__BB0_31;
	ld.global.u32 	%r1558, [%rd8+220];
	xor.b32  	%r1854, %r1854, %r1558;
	ld.global.u32 	%r1559, [%rd8+224];
	xor.b32  	%r1853, %r1853, %r1559;
	ld.global.u32 	%r1560, [%rd8+228];
	xor.b32  	%r1852, %r1852, %r1560;
	ld.global.u32 	%r1561, [%rd8+232];
	xor.b32  	%r1851, %r1851, %r1561;
	ld.global.u32 	%r1562, [%rd8+236];
	xor.b32  	%r1850, %r1850, %r1562;
$L__BB0_31:
	and.b32  	%r1564, %r1477, 4096;
	setp.eq.s32 	%p80, %r1564, 0;
	@%p80 bra 	$L__BB0_33;
	ld.global.u32 	%r1565, [%rd8+240];
	xor.b32  	%r1854, %r1854, %r1565;
	ld.global.u32 	%r1566, [%rd8+244];
	xor.b32  	%r1853, %r1853, %r1566;
	ld.global.u32 	%r1567, [%rd8+248];
	xor.b32  	%r1852, %r1852, %r1567;
	ld.global.u32 	%r1568, [%rd8+252];
	xor.b32  	%r1851, %r1851, %r1568;
	ld.global.u32 	%r1569, [%rd8+256];
	xor.b32  	%r1850, %r1850, %r1569;
$L__BB0_33:
	and.b32  	%r1571, %r1477, 8192;
	setp.eq.s32 	%p81, %r1571, 0;
	@%p81 bra 	$L__BB0_35;
	ld.global.u32 	%r1572, [%rd8+260];
	xor.b32  	%r1854, %r1854, %r1572;
	ld.global.u32 	%r1573, [%rd8+264];
	xor.b32  	%r1853, %r1853, %r1573;
	ld.global.u32 	%r1574, [%rd8+268];
	xor.b32  	%r1852, %r1852, %r1574;
	ld.global.u32 	%r1575, [%rd8+272];
	xor.b32  	%r1851, %r1851, %r1575;
	ld.global.u32 	%r1576, [%rd8+276];
	xor.b32  	%r1850, %r1850, %r1576;
$L__BB0_35:
	and.b32  	%r1578, %r1477, 16384;
	setp.eq.s32 	%p82, %r1578, 0;
	@%p82 bra 	$L__BB0_37;
	ld.global.u32 	%r1579, [%rd8+280];
	xor.b32  	%r1854, %r1854, %r1579;
	ld.global.u32 	%r1580, [%rd8+284];
	xor.b32  	%r1853, %r1853, %r1580;
	ld.global.u32 	%r1581, [%rd8+288];
	xor.b32  	%r1852, %r1852, %r1581;
	ld.global.u32 	%r1582, [%rd8+292];
	xor.b32  	%r1851, %r1851, %r1582;
	ld.global.u32 	%r1583, [%rd8+296];
	xor.b32  	%r1850, %r1850, %r1583;
$L__BB0_37:
	and.b32  	%r1585, %r1477, 32768;
	setp.eq.s32 	%p83, %r1585, 0;
	@%p83 bra 	$L__BB0_39;
	ld.global.u32 	%r1586, [%rd8+300];
	xor.b32  	%r1854, %r1854, %r1586;
	ld.global.u32 	%r1587, [%rd8+304];
	xor.b32  	%r1853, %r1853, %r1587;
	ld.global.u32 	%r1588, [%rd8+308];
	xor.b32  	%r1852, %r1852, %r1588;
	ld.global.u32 	%r1589, [%rd8+312];
	xor.b32  	%r1851, %r1851, %r1589;
	ld.global.u32 	%r1590, [%rd8+316];
	xor.b32  	%r1850, %r1850, %r1590;
$L__BB0_39:
	add.s32 	%r1849, %r1849, 16;
	setp.ne.s32 	%p84, %r1849, 32;
	@%p84 bra 	$L__BB0_7;
	mad.lo.s32 	%r1591, %r1843, -31, %r16;
	add.s32 	%r1843, %r1591, 1;
	setp.ne.s32 	%p85, %r1843, 5;
	@%p85 bra 	$L__BB0_6;
	st.local.u32 	[%rd2+4], %r1854;
	st.local.v2.u32 	[%rd2+8], {%r1853, %r1852};
	st.local.v2.u32 	[%rd2+16], {%r1851, %r1850};
	setp.eq.s64 	%p86, %rd6, 1;
	@%p86 bra 	$L__BB0_116;
	mov.b32 	%r1850, 0;
	mov.u32 	%r1943, %r1850;
	mov.u32 	%r1944, %r1850;
	mov.u32 	%r1945, %r1850;
	mov.u32 	%r1854, %r1850;
	mov.u32 	%r1935, %r1850;
$L__BB0_43:
	mul.wide.u32 	%rd43, %r1935, 4;
	add.s64 	%rd44, %rd2, %rd43;
	ld.local.u32 	%r191, [%rd44+4];
	shl.b32 	%r192, %r1935, 5;
	mov.b32 	%r1941, 0;
$L__BB0_44:
	.pragma "nounroll";
	shr.u32 	%r1594, %r191, %r1941;
	and.b32  	%r1595, %r1594, 1;
	setp.eq.b32 	%p87, %r1595, 1;
	not.pred 	%p88, %p87;
	add.s32 	%r1596, %r192, %r1941;
	mul.lo.s32 	%r1597, %r1596, 5;
	mul.wide.u32 	%rd45, %r1597, 4;
	add.s64 	%rd9, %rd7, %rd45;
	@%p88 bra 	$L__BB0_46;
	ld.global.u32 	%r1598, [%rd9];
	xor.b32  	%r1854, %r1854, %r1598;
	ld.global.u32 	%r1599, [%rd9+4];
	xor.b32  	%r1945, %r1945, %r1599;
	ld.global.u32 	%r1600, [%rd9+8];
	xor.b32  	%r1944, %r1944, %r1600;
	ld.global.u32 	%r1601, [%rd9+12];
	xor.b32  	%r1943, %r1943, %r1601;
	ld.global.u32 	%r1602, [%rd9+16];
	xor.b32  	%r1850, %r1850, %r1602;
$L__BB0_46:
	and.b32  	%r1604, %r1594, 2;
	setp.eq.s32 	%p89, %r1604, 0;
	@%p89 bra 	$L__BB0_48;
	ld.global.u32 	%r1605, [%rd9+20];
	xor.b32  	%r1854, %r1854, %r1605;
	ld.global.u32 	%r1606, [%rd9+24];
	xor.b32  	%r1945, %r1945, %r1606;
	ld.global.u32 	%r1607, [%rd9+28];
	xor.b32  	%r1944, %r1944, %r1607;
	ld.global.u32 	%r1608, [%rd9+32];
	xor.b32  	%r1943, %r1943, %r1608;
	ld.global.u32 	%r1609, [%rd9+36];
	xor.b32  	%r1850, %r1850, %r1609;
$L__BB0_48:
	and.b32  	%r1611, %r1594, 4;
	setp.eq.s32 	%p90, %r1611, 0;
	@%p90 bra 	$L__BB0_50;
	ld.global.u32 	%r1612, [%rd9+40];
	xor.b32  	%r1854, %r1854, %r1612;
	ld.global.u32 	%r1613, [%rd9+44];
	xor.b32  	%r1945, %r1945, %r1613;
	ld.global.u32 	%r1614, [%rd9+48];
	xor.b32  	%r1944, %r1944, %r1614;
	ld.global.u32 	%r1615, [%rd9+52];
	xor.b32  	%r1943, %r1943, %r1615;
	ld.global.u32 	%r1616, [%rd9+56];
	xor.b32  	%r1850, %r1850, %r1616;
$L__BB0_50:
	and.b32  	%r1618, %r1594, 8;
	setp.eq.s32 	%p91, %r1618, 0;
	@%p91 bra 	$L__BB0_52;
	ld.global.u32 	%r1619, [%rd9+60];
	xor.b32  	%r1854, %r1854, %r1619;
	ld.global.u32 	%r1620, [%rd9+64];
	xor.b32  	%r1945, %r1945, %r1620;
	ld.global.u32 	%r1621, [%rd9+68];
	xor.b32  	%r1944, %r1944, %r1621;
	ld.global.u32 	%r1622, [%rd9+72];
	xor.b32  	%r1943, %r1943, %r1622;
	ld.global.u32 	%r1623, [%rd9+76];
	xor.b32  	%r1850, %r1850, %r1623;
$L__BB0_52:
	and.b32  	%r1625, %r1594, 16;
	setp.eq.s32 	%p92, %r1625, 0;
	@%p92 bra 	$L__BB0_54;
	ld.global.u32 	%r1626, [%rd9+80];
	xor.b32  	%r1854, %r1854, %r1626;
	ld.global.u32 	%r1627, [%rd9+84];
	xor.b32  	%r1945, %r1945, %r1627;
	ld.global.u32 	%r1628, [%rd9+88];
	xor.b32  	%r1944, %r1944, %r1628;
	ld.global.u32 	%r1629, [%rd9+92];
	xor.b32  	%r1943, %r1943, %r1629;
	ld.global.u32 	%r1630, [%rd9+96];
	xor.b32  	%r1850, %r1850, %r1630;
$L__BB0_54:
	and.b32  	%r1632, %r1594, 32;
	setp.eq.s32 	%p93, %r1632, 0;
	@%p93 bra 	$L__BB0_56;
	ld.global.u32 	%r1633, [%rd9+100];
	xor.b32  	%r1854, %r1854, %r1633;
	ld.global.u32 	%r1634, [%rd9+104];
	xor.b32  	%r1945, %r1945, %r1634;
	ld.global.u32 	%r1635, [%rd9+108];
	xor.b32  	%r1944, %r1944, %r1635;
	ld.global.u32 	%r1636, [%rd9+112];
	xor.b32  	%r1943, %r1943, %r1636;
	ld.global.u32 	%r1637, [%rd9+116];
	xor.b32  	%r1850, %r1850, %r1637;
$L__BB0_56:
	and.b32  	%r1639, %r1594, 64;
	setp.eq.s32 	%p94, %r1639, 0;
	@%p94 bra 	$L__BB0_58;
	ld.global.u32 	%r1640, [%rd9+120];
	xor.b32  	%r1854, %r1854, %r1640;
	ld.global.u32 	%r1641, [%rd9+124];
	xor.b32  	%r1945, %r1945, %r1641;
	ld.global.u32 	%r1642, [%rd9+128];
	xor.b32  	%r1944, %r1944, %r1642;
	ld.global.u32 	%r1643, [%rd9+132];
	xor.b32  	%r1943, %r1943, %r1643;
	ld.global.u32 	%r1644, [%rd9+136];
	xor.b32  	%r1850, %r1850, %r1644;
$L__BB0_58:
	and.b32  	%r1646, %r1594, 128;
	setp.eq.s32 	%p95, %r1646, 0;
	@%p95 bra 	$L__BB0_60;
	ld.global.u32 	%r1647, [%rd9+140];
	xor.b32  	%r1854, %r1854, %r1647;
	ld.global.u32 	%r1648, [%rd9+144];
	xor.b32  	%r1945, %r1945, %r1648;
	ld.global.u32 	%r1649, [%rd9+148];
	xor.b32  	%r1944, %r1944, %r1649;
	ld.global.u32 	%r1650, [%rd9+152];
	xor.b32  	%r1943, %r1943, %r1650;
	ld.global.u32 	%r1651, [%rd9+156];
	xor.b32  	%r1850, %r1850, %r1651;
$L__BB0_60:
	and.b32  	%r1653, %r1594, 256;
	setp.eq.s32 	%p96, %r1653, 0;
	@%p96 bra 	$L__BB0_62;
	ld.global.u32 	%r1654, [%rd9+160];
	xor.b32  	%r1854, %r1854, %r1654;
	ld.global.u32 	%r1655, [%rd9+164];
	xor.b32  	%r1945, %r1945, %r1655;
	ld.global.u32 	%r1656, [%rd9+168];
	xor.b32  	%r1944, %r1944, %r1656;
	ld.global.u32 	%r1657, [%rd9+172];
	xor.b32  	%r1943, %r1943, %r1657;
	ld.global.u32 	%r1658, [%rd9+176];
	xor.b32  	%r1850, %r1850, %r1658;
$L__BB0_62:
	and.b32  	%r1660, %r1594, 512;
	setp.eq.s32 	%p97, %r1660, 0;
	@%p97 bra 	$L__BB0_64;
	ld.global.u32 	%r1661, [%rd9+180];
	xor.b32  	%r1854, %r1854, %r1661;
	ld.global.u32 	%r1662, [%rd9+184];
	xor.b32  	%r1945, %r1945, %r1662;
	ld.global.u32 	%r1663, [%rd9+188];
	xor.b32  	%r1944, %r1944, %r1663;
	ld.global.u32 	%r1664, [%rd9+192];
	xor.b32  	%r1943, %r1943, %r1664;
	ld.global.u32 	%r1665, [%rd9+196];
	xor.b32  	%r1850, %r1850, %r1665;
$L__BB0_64:
	and.b32  	%r1667, %r1594, 1024;
	setp.eq.s32 	%p98, %r1667, 0;
	@%p98 bra 	$L__BB0_66;
	ld.global.u32 	%r1668, [%rd9+200];
	xor.b32  	%r1854, %r1854, %r1668;
	ld.global.u32 	%r1669, [%rd9+204];
	xor.b32  	%r1945, %r1945, %r1669;
	ld.global.u32 	%r1670, [%rd9+208];
	xor.b32  	%r1944, %r1944, %r1670;
	ld.global.u32 	%r1671, [%rd9+212];
	xor.b32  	%r1943, %r1943, %r1671;
	ld.global.u32 	%r1672, [%rd9+216];
	xor.b32  	%r1850, %r1850, %r1672;
$L__BB0_66:
	and.b32  	%r1674, %r1594, 2048;
	setp.eq.s32 	%p99, %r1674, 0;
	@%p99 bra 	$L__BB0_68;
	ld.global.u32 	%r1675, [%rd9+220];
	xor.b32  	%r1854, %r1854, %r1675;
	ld.global.u32 	%r1676, [%rd9+224];
	xor.b32  	%r1945, %r1945, %r1676;
	ld.global.u32 	%r1677, [%rd9+228];
	xor.b32  	%r1944, %r1944, %r1677;
	ld.global.u32 	%r1678, [%rd9+232];
	xor.b32  	%r1943, %r1943, %r1678;
	ld.global.u32 	%r1679, [%rd9+236];
	xor.b32  	%r1850, %r1850, %r1679;
$L__BB0_68:
	and.b32  	%r1681, %r1594, 4096;
	setp.eq.s32 	%p100, %r1681, 0;
	@%p100 bra 	$L__BB0_70;
	ld.global.u32 	%r1682, [%rd9+240];
	xor.b32  	%r1854, %r1854, %r1682;
	ld.global.u32 	%r1683, [%rd9+244];
	xor.b32  	%r1945, %r1945, %r1683;
	ld.global.u32 	%r1684, [%rd9+248];
	xor.b32  	%r1944, %r1944, %r1684;
	ld.global.u32 	%r1685, [%rd9+252];
	xor.b32  	%r1943, %r1943, %r1685;
	ld.global.u32 	%r1686, [%rd9+256];
	xor.b32  	%r1850, %r1850, %r1686;
$L__BB0_70:
	and.b32  	%r1688, %r1594, 8192;
	setp.eq.s32 	%p101, %r1688, 0;
	@%p101 bra 	$L__BB0_72;
	ld.global.u32 	%r1689, [%rd9+260];
	xor.b32  	%r1854, %r1854, %r1689;
	ld.global.u32 	%r1690, [%rd9+264];
	xor.b32  	%r1945, %r1945, %r1690;
	ld.global.u32 	%r1691, [%rd9+268];
	xor.b32  	%r1944, %r1944, %r1691;
	ld.global.u32 	%r1692, [%rd9+272];
	xor.b32  	%r1943, %r1943, %r1692;
	ld.global.u32 	%r1693, [%rd9+276];
	xor.b32  	%r1850, %r1850, %r1693;
$L__BB0_72:
	and.b32  	%r1695, %r1594, 16384;
	setp.eq.s32 	%p102, %r1695, 0;
	@%p102 bra 	$L__BB0_74;
	ld.global.u32 	%r1696, [%rd9+280];
	xor.b32  	%r1854, %r1854, %r1696;
	ld.global.u32 	%r1697, [%rd9+284];
	xor.b32  	%r1945, %r1945, %r1697;
	ld.global.u32 	%r1698, [%rd9+288];
	xor.b32  	%r1944, %r1944, %r1698;
	ld.global.u32 	%r1699, [%rd9+292];
	xor.b32  	%r1943, %r1943, %r1699;
	ld.global.u32 	%r1700, [%rd9+296];
	xor.b32  	%r1850, %r1850, %r1700;
$L__BB0_74:
	and.b32  	%r1702, %r1594, 32768;
	setp.eq.s32 	%p103, %r1702, 0;
	@%p103 bra 	$L__BB0_76;
	ld.global.u32 	%r1703, [%rd9+300];
	xor.b32  	%r1854, %r1854, %r1703;
	ld.global.u32 	%r1704, [%rd9+304];
	xor.b32  	%r1945, %r1945, %r1704;
	ld.global.u32 	%r1705, [%rd9+308];
	xor.b32  	%r1944, %r1944, %r1705;
	ld.global.u32 	%r1706, [%rd9+312];
	xor.b32  	%r1943, %r1943, %r1706;
	ld.global.u32 	%r1707, [%rd9+316];
	xor.b32  	%r1850, %r1850, %r1707;
$L__BB0_76:
	add.s32 	%r1941, %r1941, 16;
	setp.ne.s32 	%p104, %r1941, 32;
	@%p104 bra 	$L__BB0_44;
	mad.lo.s32 	%r1708, %r1935, -31, %r192;
	add.s32 	%r1935, %r1708, 1;
	setp.ne.s32 	%p105, %r1935, 5;
	@%p105 bra 	$L__BB0_43;
	st.local.u32 	[%rd2+4], %r1854;
	st.local.v2.u32 	[%rd2+8], {%r1945, %r1944};
	st.local.v2.u32 	[%rd2+16], {%r1943, %r1850};
	setp.ne.s64 	%p106, %rd6, 3;
	@%p106 bra 	$L__BB0_116;
	mov.b32 	%r1850, 0;
	mov.u32 	%r2035, %r1850;
	mov.u32 	%r2036, %r1850;
	mov.u32 	%r2037, %r1850;
	mov.u32 	%r1854, %r1850;
	mov.u32 	%r2027, %r1850;
$L__BB0_80:
	mul.wide.u32 	%rd46, %r2027, 4;
	add.s64 	%rd47, %rd2, %rd46;
	ld.local.u32 	%r367, [%rd47+4];
	shl.b32 	%r368, %r2027, 5;
	mov.b32 	%r2033, 0;
$L__BB0_81:
	.pragma "nounroll";
	shr.u32 	%r1711, %r367, %r2033;
	and.b32  	%r1712, %r1711, 1;
	setp.eq.b32 	%p107, %r1712, 1;
	not.pred 	%p108, %p107;
	add.s32 	%r1713, %r368, %r2033;
	mul.lo.s32 	%r1714, %r1713, 5;
	mul.wide.u32 	%rd48, %r1714, 4;
	add.s64 	%rd10, %rd7, %rd48;
	@%p108 bra 	$L__BB0_83;
	ld.global.u32 	%r1715, [%rd10];
	xor.b32  	%r1854, %r1854, %r1715;
	ld.global.u32 	%r1716, [%rd10+4];
	xor.b32  	%r2037, %r2037, %r1716;
	ld.global.u32 	%r1717, [%rd10+8];
	xor.b32  	%r2036, %r2036, %r1717;
	ld.global.u32 	%r1718, [%rd10+12];
	xor.b32  	%r2035, %r2035, %r1718;
	ld.global.u32 	%r1719, [%rd10+16];
	xor.b32  	%r1850, %r1850, %r1719;
$L__BB0_83:
	and.b32  	%r1721, %r1711, 2;
	setp.eq.s32 	%p109, %r1721, 0;
	@%p109 bra 	$L__BB0_85;
	ld.global.u32 	%r1722, [%rd10+20];
	xor.b32  	%r1854, %r1854, %r1722;
	ld.global.u32 	%r1723, [%rd10+24];
	xor.b32  	%r2037, %r2037, %r1723;
	ld.global.u32 	%r1724, [%rd10+28];
	xor.b32  	%r2036, %r2036, %r1724;
	ld.global.u32 	%r1725, [%rd10+32];
	xor.b32  	%r2035, %r2035, %r1725;
	ld.global.u32 	%r1726, [%rd10+36];
	xor.b32  	%r1850, %r1850, %r1726;
$L__BB0_85:
	and.b32  	%r1728, %r1711, 4;
	setp.eq.s32 	%p110, %r1728, 0;
	@%p110 bra 	$L__BB0_87;
	ld.global.u32 	%r1729, [%rd10+40];
	xor.b32  	%r1854, %r1854, %r1729;
	ld.global.u32 	%r1730, [%rd10+44];
	xor.b32  	%r2037, %r2037, %r1730;
	ld.global.u32 	%r1731, [%rd10+48];
	xor.b32  	%r2036, %r2036, %r1731;
	ld.global.u32 	%r1732, [%rd10+52];
	xor.b32  	%r2035, %r2035, %r1732;
	ld.global.u32 	%r1733, [%rd10+56];
	xor.b32  	%r1850, %r1850, %r1733;
$L__BB0_87:
	and.b32  	%r1735, %r1711, 8;
	setp.eq.s32 	%p111, %r1735, 0;
	@%p111 bra 	$L__BB0_89;
	ld.global.u32 	%r1736, [%rd10+60];
	xor.b32  	%r1854, %r1854, %r1736;
	ld.global.u32 	%r1737, [%rd10+64];
	xor.b32  	%r2037, %r2037, %r1737;
	ld.global.u32 	%r1738, [%rd10+68];
	xor.b32  	%r2036, %r2036, %r1738;
	ld.global.u32 	%r1739, [%rd10+72];
	xor.b32  	%r2035, %r2035, %r1739;
	ld.global.u32 	%r1740, [%rd10+76];
	xor.b32  	%r1850, %r1850, %r1740;
$L__BB0_89:
	and.b32  	%r1742, %r1711, 16;
	setp.eq.s32 	%p112, %r1742, 0;
	@%p112 bra 	$L__BB0_91;
	ld.global.u32 	%r1743, [%rd10+80];
	xor.b32  	%r1854, %r1854, %r1743;
	ld.global.u32 	%r1744, [%rd10+84];
	xor.b32  	%r2037, %r2037, %r1744;
	ld.global.u32 	%r1745, [%rd10+88];
	xor.b32  	%r2036, %r2036, %r1745;
	ld.global.u32 	%r1746, [%rd10+92];
	xor.b32  	%r2035, %r2035, %r1746;
	ld.global.u32 	%r1747, [%rd10+96];
	xor.b32  	%r1850, %r1850, %r1747;
$L__BB0_91:
	and.b32  	%r1749, %r1711, 32;
	setp.eq.s32 	%p113, %r1749, 0;
	@%p113 bra 	$L__BB0_93;
	ld.global.u32 	%r1750, [%rd10+100];
	xor.b32  	%r1854, %r1854, %r1750;
	ld.global.u32 	%r1751, [%rd10+104];
	xor.b32  	%r2037, %r2037, %r1751;
	ld.global.u32 	%r1752, [%rd10+108];
	xor.b32  	%r2036, %r2036, %r1752;
	ld.global.u32 	%r1753, [%rd10+112];
	xor.b32  	%r2035, %r2035, %r1753;
	ld.global.u32 	%r1754, [%rd10+116];
	xor.b32  	%r1850, %r1850, %r1754;
$L__BB0_93:
	and.b32  	%r1756, %r1711, 64;
	setp.eq.s32 	%p114, %r1756, 0;
	@%p114 bra 	$L__BB0_95;
	ld.global.u32 	%r1757, [%rd10+120];
	xor.b32  	%r1854, %r1854, %r1757;
	ld.global.u32 	%r1758, [%rd10+124];
	xor.b32  	%r2037, %r2037, %r1758;
	ld.global.u32 	%r1759, [%rd10+128];
	xor.b32  	%r2036, %r2036, %r1759;
	ld.global.u32 	%r1760, [%rd10+132];
	xor.b32  	%r2035, %r2035, %r1760;
	ld.global.u32 	%r1761, [%rd10+136];
	xor.b32  	%r1850, %r1850, %r1761;
$L__BB0_95:
	and.b32  	%r1763, %r1711, 128;
	setp.eq.s32 	%p115, %r1763, 0;
	@%p115 bra 	$L__BB0_97;
	ld.global.u32 	%r1764, [%rd10+140];
	xor.b32  	%r1854, %r1854, %r1764;
	ld.global.u32 	%r1765, [%rd10+144];
	xor.b32  	%r2037, %r2037, %r1765;
	ld.global.u32 	%r1766, [%rd10+148];
	xor.b32  	%r2036, %r2036, %r1766;
	ld.global.u32 	%r1767, [%rd10+152];
	xor.b32  	%r2035, %r2035, %r1767;
	ld.global.u32 	%r1768, [%rd10+156];
	xor.b32  	%r1850, %r1850, %r1768;
$L__BB0_97:
	and.b32  	%r1770, %r1711, 256;
	setp.eq.s32 	%p116, %r1770, 0;
	@%p116 bra 	$L__BB0_99;
	ld.global.u32 	%r1771, [%rd10+160];
	xor.b32  	%r1854, %r1854, %r1771;
	ld.global.u32 	%r1772, [%rd10+164];
	xor.b32  	%r2037, %r2037, %r1772;
	ld.global.u32 	%r1773, [%rd10+168];
	xor.b32  	%r2036, %r2036, %r1773;
	ld.global.u32 	%r1774, [%rd10+172];
	xor.b32  	%r2035, %r2035, %r1774;
	ld.global.u32 	%r1775, [%rd10+176];
	xor.b32  	%r1850, %r1850, %r1775;
$L__BB0_99:
	and.b32  	%r1777, %r1711, 512;
	setp.eq.s32 	%p117, %r1777, 0;
	@%p117 bra 	$L__BB0_101;
	ld.global.u32 	%r1778, [%rd10+180];
	xor.b32  	%r1854, %r1854, %r1778;
	ld.global.u32 	%r1779, [%rd10+184];
	xor.b32  	%r2037, %r2037, %r1779;
	ld.global.u32 	%r1780, [%rd10+188];
	xor.b32  	%r2036, %r2036, %r1780;
	ld.global.u32 	%r1781, [%rd10+192];
	xor.b32  	%r2035, %r2035, %r1781;
	ld.global.u32 	%r1782, [%rd10+196];
	xor.b32  	%r1850, %r1850, %r1782;
$L__BB0_101:
	and.b32  	%r1784, %r1711, 1024;
	setp.eq.s32 	%p118, %r1784, 0;
	@%p118 bra 	$L__BB0_103;
	ld.global.u32 	%r1785, [%rd10+200];
	xor.b32  	%r1854, %r1854, %r1785;
	ld.global.u32 	%r1786, [%rd10+204];
	xor.b32  	%r2037, %r2037, %r1786;
	ld.global.u32 	%r1787, [%rd10+208];
	xor.b32  	%r2036, %r2036, %r1787;
	ld.global.u32 	%r1788, [%rd10+212];
	xor.b32  	%r2035, %r2035, %r1788;
	ld.global.u32 	%r1789, [%rd10+216];
	xor.b32  	%r1850, %r1850, %r1789;
$L__BB0_103:
	and.b32  	%r1791, %r1711, 2048;
	setp.eq.s32 	%p119, %r1791, 0;
	@%p119 bra 	$L__BB0_105;
	ld.global.u32 	%r1792, [%rd10+220];
	xor.b32  	%r1854, %r1854, %r1792;
	ld.global.u32 	%r1793, [%rd10+224];
	xor.b32  	%r2037, %r2037, %r1793;
	ld.global.u32 	%r1794, [%rd10+228];
	xor.b32  	%r2036, %r2036, %r1794;
	ld.global.u32 	%r1795, [%rd10+232];
	xor.b32  	%r2035, %r2035, %r1795;
	ld.global.u32 	%r1796, [%rd10+236];
	xor.b32  	%r1850, %r1850, %r1796;
$L__BB0_105:
	and.b32  	%r1798, %r1711, 4096;
	setp.eq.s32 	%p120, %r1798, 0;
	@%p120 bra 	$L__BB0_107;
	ld.global.u32 	%r1799, [%rd10+240];
	xor.b32  	%r1854, %r1854, %r1799;
	ld.global.u32 	%r1800, [%rd10+244];
	xor.b32  	%r2037, %r2037, %r1800;
	ld.global.u32 	%r1801, [%rd10+248];
	xor.b32  	%r2036, %r2036, %r1801;
	ld.global.u32 	%r1802, [%rd10+252];
	xor.b32  	%r2035, %r2035, %r1802;
	ld.global.u32 	%r1803, [%rd10+256];
	xor.b32  	%r1850, %r1850, %r1803;
$L__BB0_107:
	and.b32  	%r1805, %r1711, 8192;
	setp.eq.s32 	%p121, %r1805, 0;
	@%p121 bra 	$L__BB0_109;
	ld.global.u32 	%r1806, [%rd10+260];
	xor.b32  	%r1854, %r1854, %r1806;
	ld.global.u32 	%r1807, [%rd10+264];
	xor.b32  	%r2037, %r2037, %r1807;
	ld.global.u32 	%r1808, [%rd10+268];
	xor.b32  	%r2036, %r2036, %r1808;
	ld.global.u32 	%r1809, [%rd10+272];
	xor.b32  	%r2035, %r2035, %r1809;
	ld.global.u32 	%r1810, [%rd10+276];
	xor.b32  	%r1850, %r1850, %r1810;
$L__BB0_109:
	and.b32  	%r1812, %r1711, 16384;
	setp.eq.s32 	%p122, %r1812, 0;
	@%p122 bra 	$L__BB0_111;
	ld.global.u32 	%r1813, [%rd10+280];
	xor.b32  	%r1854, %r1854, %r1813;
	ld.global.u32 	%r1814, [%rd10+284];
	xor.b32  	%r2037, %r2037, %r1814;
	ld.global.u32 	%r1815, [%rd10+288];
	xor.b32  	%r2036, %r2036, %r1815;
	ld.global.u32 	%r1816, [%rd10+292];
	xor.b32  	%r2035, %r2035, %r1816;
	ld.global.u32 	%r1817, [%rd10+296];
	xor.b32  	%r1850, %r1850, %r1817;
$L__BB0_111:
	and.b32  	%r1819, %r1711, 32768;
	setp.eq.s32 	%p123, %r1819, 0;
	@%p123 bra 	$L__BB0_113;
	ld.global.u32 	%r1820, [%rd10+300];
	xor.b32  	%r1854, %r1854, %r1820;
	ld.global.u32 	%r1821, [%rd10+304];
	xor.b32  	%r2037, %r2037, %r1821;
	ld.global.u32 	%r1822, [%rd10+308];
	xor.b32  	%r2036, %r2036, %r1822;
	ld.global.u32 	%r1823, [%rd10+312];
	xor.b32  	%r2035, %r2035, %r1823;
	ld.global.u32 	%r1824, [%rd10+316];
	xor.b32  	%r1850, %r1850, %r1824;
$L__BB0_113:
	add.s32 	%r2033, %r2033, 16;
	setp.ne.s32 	%p124, %r2033, 32;
	@%p124 bra 	$L__BB0_81;
	mad.lo.s32 	%r1825, %r2027, -31, %r368;
	add.s32 	%r2027, %r1825, 1;
	setp.ne.s32 	%p125, %r2027, 5;
	@%p125 bra 	$L__BB0_80;
	st.local.u32 	[%rd2+4], %r1854;
	st.local.v2.u32 	[%rd2+8], {%r2037, %r2036};
	st.local.v2.u32 	[%rd2+16], {%r2035, %r1850};
$L__BB0_116:
	shr.u64 	%rd51, %rd5, 2;
	add.s32 	%r1837, %r1837, 1;
	setp.gt.u64 	%p126, %rd5, 3;
	@%p126 bra 	$L__BB0_4;
$L__BB0_117:
	shr.u32 	%r1826, %r1854, 2;
	xor.b32  	%r1827, %r1826, %r1854;
	shl.b32 	%r1828, %r1850, 4;
	shl.b32 	%r1829, %r1827, 1;
	xor.b32  	%r1830, %r1829, %r1828;
	xor.b32  	%r1831, %r1830, %r1827;
	xor.b32  	%r1832, %r1831, %r1850;
	add.s32 	%r1833, %r3, %r1832;
	add.s32 	%r1834, %r1833, 362437;
	cvt.rn.f32.u32 	%f3, %r1834;
	fma.rn.f32 	%f4, %f3, 0f2F800000, 0f2F000000;
	cvt.f64.f32 	%fd3, %f4;
	fma.rn.f64 	%fd4, %fd3, 0d4022000000000000, 0d3FF0000000000000;
	shl.b64 	%rd49, %rd4, 3;
	add.s64 	%rd50, %rd1, %rd49;
	st.global.f64 	[%rd50], %fd4;
	bra.uni 	$L__BB0_234;
$L__BB0_118:
	// begin inline asm
	mov.u64 	%rd23, %clock64;
	// end inline asm
	mad.lo.s32 	%r1091, %r1082, %r1, %r1089;
	cvt.s64.s32 	%rd12, %r1091;
	cvt.u32.u64 	%r1092, %rd23;
	xor.b32  	%r1093, %r1092, -1429050551;
	mul.lo.s32 	%r1094, %r1093, 1099087573;
	{ .reg .b32 tmp; mov.b64 {tmp, %r1095}, %rd23; }
	xor.b32  	%r1096, %r1095, -136515619;
	mul.lo.s32 	%r1097, %r1096, -1703105765;
	add.s32 	%r1098, %r1094, %r1097;
	add.s32 	%r542, %r1098, 6615241;
	add.s32 	%r2137, %r1094, 123456789;
	st.local.v2.u32 	[%rd3], {%r542, %r2137};
	xor.b32  	%r1099, %r1094, 362436069;
	add.s32 	%r1100, %r1097, 521288629;
	st.local.v2.u32 	[%rd3+8], {%r1099, %r1100};
	xor.b32  	%r1101, %r1097, 88675123;
	add.s32 	%r2133, %r1094, 5783321;
	st.local.v2.u32 	[%rd3+16], {%r1101, %r2133};
	setp.eq.s32 	%p3, %r1091, 0;
	@%p3 bra 	$L__BB0_233;
	mov.b32 	%r2120, 0;
	mov.u64 	%rd52, %rd12;
$L__BB0_120:
	mov.u64 	%rd13, %rd52;
	and.b64  	%rd14, %rd13, 3;
	setp.eq.s64 	%p4, %rd14, 0;
	@%p4 bra 	$L__BB0_232;
	mul.wide.u32 	%rd24, %r2120, 3200;
	mov.u64 	%rd25, precalc_xorwow_matrix;
	add.s64 	%rd15, %rd25, %rd24;
	mov.b32 	%r2133, 0;
	mov.u32 	%r2134, %r2133;
	mov.u32 	%r2135, %r2133;
	mov.u32 	%r2136, %r2133;
	mov.u32 	%r2137, %r2133;
	mov.u32 	%r2126, %r2133;
$L__BB0_122:
	mul.wide.u32 	%rd26, %r2126, 4;
	add.s64 	%rd27, %rd3, %rd26;
	ld.local.u32 	%r554, [%rd27+4];
	shl.b32 	%r555, %r2126, 5;
	mov.b32 	%r2132, 0;
$L__BB0_123:
	.pragma "nounroll";
	shr.u32 	%r1105, %r554, %r2132;
	and.b32  	%r1106, %r1105, 1;
	setp.eq.b32 	%p5, %r1106, 1;
	not.pred 	%p6, %p5;
	add.s32 	%r1107, %r555, %r2132;
	mul.lo.s32 	%r1108, %r1107, 5;
	mul.wide.u32 	%rd28, %r1108, 4;
	add.s64 	%rd16, %rd15, %rd28;
	@%p6 bra 	$L__BB0_125;
	ld.global.u32 	%r1109, [%rd16];
	xor.b32  	%r2137, %r2137, %r1109;
	ld.global.u32 	%r1110, [%rd16+4];
	xor.b32  	%r2136, %r2136, %r1110;
	ld.global.u32 	%r1111, [%rd16+8];
	xor.b32  	%r2135, %r2135, %r1111;
	ld.global.u32 	%r1112, [%rd16+12];
	xor.b32  	%r2134, %r2134, %r1112;
	ld.global.u32 	%r1113, [%rd16+16];
	xor.b32  	%r2133, %r2133, %r1113;
$L__BB0_125:
	and.b32  	%r1115, %r1105, 2;
	setp.eq.s32 	%p7, %r1115, 0;
	@%p7 bra 	$L__BB0_127;
	ld.global.u32 	%r1116, [%rd16+20];
	xor.b32  	%r2137, %r2137, %r1116;
	ld.global.u32 	%r1117, [%rd16+24];
	xor.b32  	%r2136, %r2136, %r1117;
	ld.global.u32 	%r1118, [%rd16+28];
	xor.b32  	%r2135, %r2135, %r1118;
	ld.global.u32 	%r1119, [%rd16+32];
	xor.b32  	%r2134, %r2134, %r1119;
	ld.global.u32 	%r1120, [%rd16+36];
	xor.b32  	%r2133, %r2133, %r1120;
$L__BB0_127:
	and.b32  	%r1122, %r1105, 4;
	setp.eq.s32 	%p8, %r1122, 0;
	@%p8 bra 	$L__BB0_129;
	ld.global.u32 	%r1123, [%rd16+40];
	xor.b32  	%r2137, %r2137, %r1123;
	ld.global.u32 	%r1124, [%rd16+44];
	xor.b32  	%r2136, %r2136, %r1124;
	ld.global.u32 	%r1125, [%rd16+48];
	xor.b32  	%r2135, %r2135, %r1125;
	ld.global.u32 	%r1126, [%rd16+52];
	xor.b32  	%r2134, %r2134, %r1126;
	ld.global.u32 	%r1127, [%rd16+56];
	xor.b32  	%r2133, %r2133, %r1127;
$L__BB0_129:
	and.b32  	%r1129, %r1105, 8;
	setp.eq.s32 	%p9, %r1129, 0;
	@%p9 bra 	$L__BB0_131;
	ld.global.u32 	%r1130, [%rd16+60];
	xor.b32  	%r2137, %r2137, %r1130;
	ld.global.u32 	%r1131, [%rd16+64];
	xor.b32  	%r2136, %r2136, %r1131;
	ld.global.u32 	%r1132, [%rd16+68];
	xor.b32  	%r2135, %r2135, %r1132;
	ld.global.u32 	%r1133, [%rd16+72];
	xor.b32  	%r2134, %r2134, %r1133;
	ld.global.u32 	%r1134, [%rd16+76];
	xor.b32  	%r2133, %r2133, %r1134;
$L__BB0_131:
	and.b32  	%r1136, %r1105, 16;
	setp.eq.s32 	%p10, %r1136, 0;
	@%p10 bra 	$L__BB0_133;
	ld.global.u32 	%r1137, [%rd16+80];
	xor.b32  	%r2137, %r2137, %r1137;
	ld.global.u32 	%r1138, [%rd16+84];
	xor.b32  	%r2136, %r2136, %r1138;
	ld.global.u32 	%r1139, [%rd16+88];
	xor.b32  	%r2135, %r2135, %r1139;
	ld.global.u32 	%r1140, [%rd16+92];
	xor.b32  	%r2134, %r2134, %r1140;
	ld.global.u32 	%r1141, [%rd16+96];
	xor.b32  	%r2133, %r2133, %r1141;
$L__BB0_133:
	and.b32  	%r1143, %r1105, 32;
	setp.eq.s32 	%p11, %r1143, 0;
	@%p11 bra 	$L__BB0_135;
	ld.global.u32 	%r1144, [%rd16+100];
	xor.b32  	%r2137, %r2137, %r1144;
	ld.global.u32 	%r1145, [%rd16+104];
	xor.b32  	%r2136, %r2136, %r1145;
	ld.global.u32 	%r1146, [%rd16+108];
	xor.b32  	%r2135, %r2135, %r1146;
	ld.global.u32 	%r1147, [%rd16+112];
	xor.b32  	%r2134, %r2134, %r1147;
	ld.global.u32 	%r1148, [%rd16+116];
	xor.b32  	%r2133, %r2133, %r1148;
$L__BB0_135:
	and.b32  	%r1150, %r1105, 64;
	setp.eq.s32 	%p12, %r1150, 0;
	@%p12 bra 	$L__BB0_137;
	ld.global.u32 	%r1151, [%rd16+120];
	xor.b32  	%r2137, %r2137, %r1151;
	ld.global.u32 	%r1152, [%rd16+124];
	xor.b32  	%r2136, %r2136, %r1152;
	ld.global.u32 	%r1153, [%rd16+128];
	xor.b32  	%r2135, %r2135, %r1153;
	ld.global.u32 	%r1154, [%rd16+132];
	xor.b32  	%r2134, %r2134, %r1154;
	ld.global.u32 	%r1155, [%rd16+136];
	xor.b32  	%r2133, %r2133, %r1155;
$L__BB0_137:
	and.b32  	%r1157, %r1105, 128;
	setp.eq.s32 	%p13, %r1157, 0;
	@%p13 bra 	$L__BB0_139;
	ld.global.u32 	%r1158, [%rd16+140];
	xor.b32  	%r2137, %r2137, %r1158;
	ld.global.u32 	%r1159, [%rd16+144];
	xor.b32  	%r2136, %r2136, %r1159;
	ld.global.u32 	%r1160, [%rd16+148];
	xor.b32  	%r2135, %r2135, %r1160;
	ld.global.u32 	%r1161, [%rd16+152];
	xor.b32  	%r2134, %r2134, %r1161;
	ld.global.u32 	%r1162, [%rd16+156];
	xor.b32  	%r2133, %r2133, %r1162;
$L__BB0_139:
	and.b32  	%r1164, %r1105, 256;
	setp.eq.s32 	%p14, %r1164, 0;
	@%p14 bra 	$L__BB0_141;
	ld.global.u32 	%r1165, [%rd16+160];
	xor.b32  	%r2137, %r2137, %r1165;
	ld.global.u32 	%r1166, [%rd16+164];
	xor.b32  	%r2136, %r2136, %r1166;
	ld.global.u32 	%r1167, [%rd16+168];
	xor.b32  	%r2135, %r2135, %r1167;
	ld.global.u32 	%r1168, [%rd16+172];
	xor.b32  	%r2134, %r2134, %r1168;
	ld.global.u32 	%r1169, [%rd16+176];
	xor.b32  	%r2133, %r2133, %r1169;
$L__BB0_141:
	and.b32  	%r1171, %r1105, 512;
	setp.eq.s32 	%p15, %r1171, 0;
	@%p15 bra 	$L__BB0_143;
	ld.global.u32 	%r1172, [%rd16+180];
	xor.b32  	%r2137, %r2137, %r1172;
	ld.global.u32 	%r1173, [%rd16+184];
	xor.b32  	%r2136, %r2136, %r1173;
	ld.global.u32 	%r1174, [%rd16+188];
	xor.b32  	%r2135, %r2135, %r1174;
	ld.global.u32 	%r1175, [%rd16+192];
	xor.b32  	%r2134, %r2134, %r1175;
	ld.global.u32 	%r1176, [%rd16+196];
	xor.b32  	%r2133, %r2133, %r1176;
$L__BB0_143:
	and.b32  	%r1178, %r1105, 1024;
	setp.eq.s32 	%p16, %r1178, 0;
	@%p16 bra 	$L__BB0_145;
	ld.global.u32 	%r1179, [%rd16+200];
	xor.b32  	%r2137, %r2137, %r1179;
	ld.global.u32 	%r1180, [%rd16+204];
	xor.b32  	%r2136, %r2136, %r1180;
	ld.global.u32 	%r1181, [%rd16+208];
	xor.b32  	%r2135, %r2135, %r1181;
	ld.global.u32 	%r1182, [%rd16+212];
	xor.b32  	%r2134, %r2134, %r1182;
	ld.global.u32 	%r1183, [%rd16+216];
	xor.b32  	%r2133, %r2133, %r1183;
$L__BB0_145:
	and.b32  	%r1185, %r1105, 2048;
	setp.eq.s32 	%p17, %r1185, 0;
	@%p17 bra 	$L__BB0_147;
	ld.global.u32 	%r1186, [%rd16+220];
	xor.b32  	%r2137, %r2137, %r1186;
	ld.global.u32 	%r1187, [%rd16+224];
	xor.b32  	%r2136, %r2136, %r1187;
	ld.global.u32 	%r1188, [%rd16+228];
	xor.b32  	%r2135, %r2135, %r1188;
	ld.global.u32 	%r1189, [%rd16+232];
	xor.b32  	%r2134, %r2134, %r1189;
	ld.global.u32 	%r1190, [%rd16+236];
	xor.b32  	%r2133, %r2133, %r1190;
$L__BB0_147:
	and.b32  	%r1192, %r1105, 4096;
	setp.eq.s32 	%p18, %r1192, 0;
	@%p18 bra 	$L__BB0_149;
	ld.global.u32 	%r1193, [%rd16+240];
	xor.b32  	%r2137, %r2137, %r1193;
	ld.global.u32 	%r1194, [%rd16+244];
	xor.b32  	%r2136, %r2136, %r1194;
	ld.global.u32 	%r1195, [%rd16+248];
	xor.b32  	%r2135, %r2135, %r1195;
	ld.global.u32 	%r1196, [%rd16+252];
	xor.b32  	%r2134, %r2134, %r1196;
	ld.global.u32 	%r1197, [%rd16+256];
	xor.b32  	%r2133, %r2133, %r1197;
$L__BB0_149:
	and.b32  	%r1199, %r1105, 8192;
	setp.eq.s32 	%p19, %r1199, 0;
	@%p19 bra 	$L__BB0_151;
	ld.global.u32 	%r1200, [%rd16+260];
	xor.b32  	%r2137, %r2137, %r1200;
	ld.global.u32 	%r1201, [%rd16+264];
	xor.b32  	%r2136, %r2136, %r1201;
	ld.global.u32 	%r1202, [%rd16+268];
	xor.b32  	%r2135, %r2135, %r1202;
	ld.global.u32 	%r1203, [%rd16+272];
	xor.b32  	%r2134, %r2134, %r1203;
	ld.global.u32 	%r1204, [%rd16+276];
	xor.b32  	%r2133, %r2133, %r1204;
$L__BB0_151:
	and.b32  	%r1206, %r1105, 16384;
	setp.eq.s32 	%p20, %r1206, 0;
	@%p20 bra 	$L__BB0_153;
	ld.global.u32 	%r1207, [%rd16+280];
	xor.b32  	%r2137, %r2137, %r1207;
	ld.global.u32 	%r1208, [%rd16+284];
	xor.b32  	%r2136, %r2136, %r1208;
	ld.global.u32 	%r1209, [%rd16+288];
	xor.b32  	%r2135, %r2135, %r1209;
	ld.global.u32 	%r1210, [%rd16+292];
	xor.b32  	%r2134, %r2134, %r1210;
	ld.global.u32 	%r1211, [%rd16+296];
	xor.b32  	%r2133, %r2133, %r1211;
$L__BB0_153:
	and.b32  	%r1213, %r1105, 32768;
	setp.eq.s32 	%p21, %r1213, 0;
	@%p21 bra 	$L__BB0_155;
	ld.global.u32 	%r1214, [%rd16+300];
	xor.b32  	%r2137, %r2137, %r1214;
	ld.global.u32 	%r1215, [%rd16+304];
	xor.b32  	%r2136, %r2136, %r1215;
	ld.global.u32 	%r1216, [%rd16+308];
	xor.b32  	%r2135, %r2135, %r1216;
	ld.global.u32 	%r1217, [%rd16+312];
	xor.b32  	%r2134, %r2134, %r1217;
	ld.global.u32 	%r1218, [%rd16+316];
	xor.b32  	%r2133, %r2133, %r1218;
$L__BB0_155:
	add.s32 	%r2132, %r2132, 16;
	setp.ne.s32 	%p22, %r2132, 32;
	@%p22 bra 	$L__BB0_123;
	mad.lo.s32 	%r1219, %r2126, -31, %r555;
	add.s32 	%r2126, %r1219, 1;
	setp.ne.s32 	%p23, %r2126, 5;
	@%p23 bra 	$L__BB0_122;
	st.local.u32 	[%rd3+4], %r2137;
	st.local.v2.u32 	[%rd3+8], {%r2136, %r2135};
	st.local.v2.u32 	[%rd3+16], {%r2134, %r2133};
	setp.eq.s64 	%p24, %rd14, 1;
	@%p24 bra 	$L__BB0_232;
	mov.b32 	%r2133, 0;
	mov.u32 	%r2226, %r2133;
	mov.u32 	%r2227, %r2133;
	mov.u32 	%r2228, %r2133;
	mov.u32 	%r2137, %r2133;
	mov.u32 	%r2218, %r2133;
$L__BB0_159:
	mul.wide.u32 	%rd29, %r2218, 4;
	add.s64 	%rd30, %rd3, %rd29;
	ld.local.u32 	%r730, [%rd30+4];
	shl.b32 	%r731, %r2218, 5;
	mov.b32 	%r2224, 0;
$L__BB0_160:
	.pragma "nounroll";
	shr.u32 	%r1222, %r730, %r2224;
	and.b32  	%r1223, %r1222, 1;
	setp.eq.b32 	%p25, %r1223, 1;
	not.pred 	%p26, %p25;
	add.s32 	%r1224, %r731, %r2224;
	mul.lo.s32 	%r1225, %r1224, 5;
	mul.wide.u32 	%rd31, %r1225, 4;
	add.s64 	%rd17, %rd15, %rd31;
	@%p26 bra 	$L__BB0_162;
	ld.global.u32 	%r1226, [%rd17];
	xor.b32  	%r2137, %r2137, %r1226;
	ld.global.u32 	%r1227, [%rd17+4];
	xor.b32  	%r2228, %r2228, %r1227;
	ld.global.u32 	%r1228, [%rd17+8];
	xor.b32  	%r2227, %r2227, %r1228;
	ld.global.u32 	%r1229, [%rd17+12];
	xor.b32  	%r2226, %r2226, %r1229;
	ld.global.u32 	%r1230, [%rd17+16];
	xor.b32  	%r2133, %r2133, %r1230;
$L__BB0_162:
	and.b32  	%r1232, %r1222, 2;
	setp.eq.s32 	%p27, %r1232, 0;
	@%p27 bra 	$L__BB0_164;
	ld.global.u32 	%r1233, [%rd17+20];
	xor.b32  	%r2137, %r2137, %r1233;
	ld.global.u32 	%r1234, [%rd17+24];
	xor.b32  	%r2228, %r2228, %r1234;
	ld.global.u32 	%r1235, [%rd17+28];
	xor.b32  	%r2227, %r2227, %r1235;
	ld.global.u32 	%r1236, [%rd17+32];
	xor.b32  	%r2226, %r2226, %r1236;
	ld.global.u32 	%r1237, [%rd17+36];
	xor.b32  	%r2133, %r2133, %r1237;
$L__BB0_164:
	and.b32  	%r1239, %r1222, 4;
	setp.eq.s32 	%p28, %r1239, 0;
	@%p28 bra 	$L__BB0_166;
	ld.global.u32 	%r1240, [%rd17+40];
	xor.b32  	%r2137, %r2137, %r1240;
	ld.global.u32 	%r1241, [%rd17+44];
	xor.b32  	%r2228, %r2228, %r1241;
	ld.global.u32 	%r1242, [%rd17+48];
	xor.b32  	%r2227, %r2227, %r1242;
	ld.global.u32 	%r1243, [%rd17+52];
	xor.b32  	%r2226, %r2226, %r1243;
	ld.global.u32 	%r1244, [%rd17+56];
	xor.b32  	%r2133, %r2133, %r1244;
$L__BB0_166:
	and.b32  	%r1246, %r1222, 8;
	setp.eq.s32 	%p29, %r1246, 0;
	@%p29 bra 	$L__BB0_168;
	ld.global.u32 	%r1247, [%rd17+60];
	xor.b32  	%r2137, %r2137, %r1247;
	ld.global.u32 	%r1248, [%rd17+64];
	xor.b32  	%r2228, %r2228, %r1248;
	ld.global.u32 	%r1249, [%rd17+68];
	xor.b32  	%r2227, %r2227, %r1249;
	ld.global.u32 	%r1250, [%rd17+72];
	xor.b32  	%r2226, %r2226, %r1250;
	ld.global.u32 	%r1251, [%rd17+76];
	xor.b32  	%r2133, %r2133, %r1251;
$L__BB0_168:
	and.b32  	%r1253, %r1222, 16;
	setp.eq.s32 	%p30, %r1253, 0;
	@%p30 bra 	$L__BB0_170;
	ld.global.u32 	%r1254, [%rd17+80];
	xor.b32  	%r2137, %r2137, %r1254;
	ld.global.u32 	%r1255, [%rd17+84];
	xor.b32  	%r2228, %r2228, %r1255;
	ld.global.u32 	%r1256, [%rd17+88];
	xor.b32  	%r2227, %r2227, %r1256;
	ld.global.u32 	%r1257, [%rd17+92];
	xor.b32  	%r2226, %r2226, %r1257;
	ld.global.u32 	%r1258, [%rd17+96];
	xor.b32  	%r2133, %r2133, %r1258;
$L__BB0_170:
	and.b32  	%r1260, %r1222, 32;
	setp.eq.s32 	%p31, %r1260, 0;
	@%p31 bra 	$L__BB0_172;
	ld.global.u32 	%r1261, [%rd17+100];
	xor.b32  	%r2137, %r2137, %r1261;
	ld.global.u32 	%r1262, [%rd17+104];
	xor.b32  	%r2228, %r2228, %r1262;
	ld.global.u32 	%r1263, [%rd17+108];
	xor.b32  	%r2227, %r2227, %r1263;
	ld.global.u32 	%r1264, [%rd17+112];
	xor.b32  	%r2226, %r2226, %r1264;
	ld.global.u32 	%r1265, [%rd17+116];
	xor.b32  	%r2133, %r2133, %r1265;
$L__BB0_172:
	and.b32  	%r1267, %r1222, 64;
	setp.eq.s32 	%p32, %r1267, 0;
	@%p32 bra 	$L__BB0_174;
	ld.global.u32 	%r1268, [%rd17+120];
	xor.b32  	%r2137, %r2137, %r1268;
	ld.global.u32 	%r1269, [%rd17+124];
	xor.b32  	%r2228, %r2228, %r1269;
	ld.global.u32 	%r1270, [%rd17+128];
	xor.b32  	%r2227, %r2227, %r1270;
	ld.global.u32 	%r1271, [%rd17+132];
	xor.b32  	%r2226, %r2226, %r1271;
	ld.global.u32 	%r1272, [%rd17+136];
	xor.b32  	%r2133, %r2133, %r1272;
$L__BB0_174:
	and.b32  	%r1274, %r1222, 128;
	setp.eq.s32 	%p33, %r1274, 0;
	@%p33 bra 	$L__BB0_176;
	ld.global.u32 	%r1275, [%rd17+140];
	xor.b32  	%r2137, %r2137, %r1275;
	ld.global.u32 	%r1276, [%rd17+144];
	xor.b32  	%r2228, %r2228, %r1276;
	ld.global.u32 	%r1277, [%rd17+148];
	xor.b32  	%r2227, %r2227, %r1277;
	ld.global.u32 	%r1278, [%rd17+152];
	xor.b32  	%r2226, %r2226, %r1278;
	ld.global.u32 	%r1279, [%rd17+156];
	xor.b32  	%r2133, %r2133, %r1279;
$L__BB0_176:
	and.b32  	%r1281, %r1222, 256;
	setp.eq.s32 	%p34, %r1281, 0;
	@%p34 bra 	$L__BB0_178;
	ld.global.u32 	%r1282, [%rd17+160];
	xor.b32  	%r2137, %r2137, %r1282;
	ld.global.u32 	%r1283, [%rd17+164];
	xor.b32  	%r2228, %r2228, %r1283;
	ld.global.u32 	%r1284, [%rd17+168];
	xor.b32  	%r2227, %r2227, %r1284;
	ld.global.u32 	%r1285, [%rd17+172];
	xor.b32  	%r2226, %r2226, %r1285;
	ld.global.u32 	%r1286, [%rd17+176];
	xor.b32  	%r2133, %r2133, %r1286;
$L__BB0_178:
	and.b32  	%r1288, %r1222, 512;
	setp.eq.s32 	%p35, %r1288, 0;
	@%p35 bra 	$L__BB0_180;
	ld.global.u32 	%r1289, [%rd17+180];
	xor.b32  	%r2137, %r2137, %r1289;
	ld.global.u32 	%r1290, [%rd17+184];
	xor.b32  	%r2228, %r2228, %r1290;
	ld.global.u32 	%r1291, [%rd17+188];
	xor.b32  	%r2227, %r2227, %r1291;
	ld.global.u32 	%r1292, [%rd17+192];
	xor.b32  	%r2226, %r2226, %r1292;
	ld.global.u32 	%r1293, [%rd17+196];
	xor.b32  	%r2133, %r2133, %r1293;
$L__BB0_180:
	and.b32  	%r1295, %r1222, 1024;
	setp.eq.s32 	%p36, %r1295, 0;
	@%p36 bra 	$L__BB0_182;
	ld.global.u32 	%r1296, [%rd17+200];
	xor.b32  	%r2137, %r2137, %r1296;
	ld.global.u32 	%r1297, [%rd17+204];
	xor.b32  	%r2228, %r2228, %r1297;
	ld.global.u32 	%r1298, [%rd17+208];
	xor.b32  	%r2227, %r2227, %r1298;
	ld.global.u32 	%r1299, [%rd17+212];
	xor.b32  	%r2226, %r2226, %r1299;
	ld.global.u32 	%r1300, [%rd17+216];
	xor.b32  	%r2133, %r2133, %r1300;
$L__BB0_182:
	and.b32  	%r1302, %r1222, 2048;
	setp.eq.s32 	%p37, %r1302, 0;
	@%p37 bra 	$L__BB0_184;
	ld.global.u32 	%r1303, [%rd17+220];
	xor.b32  	%r2137, %r2137, %r1303;
	ld.global.u32 	%r1304, [%rd17+224];
	xor.b32  	%r2228, %r2228, %r1304;
	ld.global.u32 	%r1305, [%rd17+228];
	xor.b32  	%r2227, %r2227, %r1305;
	ld.global.u32 	%r1306, [%rd17+232];
	xor.b32  	%r2226, %r2226, %r1306;
	ld.global.u32 	%r1307, [%rd17+236];
	xor.b32  	%r2133, %r2133, %r1307;
$L__BB0_184:
	and.b32  	%r1309, %r1222, 4096;
	setp.eq.s32 	%p38, %r1309, 0;
	@%p38 bra 	$L__BB0_186;
	ld.global.u32 	%r1310, [%rd17+240];
	xor.b32  	%r2137, %r2137, %r1310;
	ld.global.u32 	%r1311, [%rd17+244];
	xor.b32  	%r2228, %r2228, %r1311;
	ld.global.u32 	%r1312, [%rd17+248];
	xor.b32  	%r2227, %r2227, %r1312;
	ld.global.u32 	%r1313, [%rd17+252];
	xor.b32  	%r2226, %r2226, %r1313;
	ld.global.u32 	%r1314, [%rd17+256];
	xor.b32  	%r2133, %r2133, %r1314;
$L__BB0_186:
	and.b32  	%r1316, %r1222, 8192;
	setp.eq.s32 	%p39, %r1316, 0;
	@%p39 bra 	$L__BB0_188;
	ld.global.u32 	%r1317, [%rd17+260];
	xor.b32  	%r2137, %r2137, %r1317;
	ld.global.u32 	%r1318, [%rd17+264];
	xor.b32  	%r2228, %r2228, %r1318;
	ld.global.u32 	%r1319, [%rd17+268];
	xor.b32  	%r2227, %r2227, %r1319;
	ld.global.u32 	%r1320, [%rd17+272];
	xor.b32  	%r2226, %r2226, %r1320;
	ld.global.u32 	%r1321, [%rd17+276];
	xor.b32  	%r2133, %r2133, %r1321;
$L__BB0_188:
	and.b32  	%r1323, %r1222, 16384;
	setp.eq.s32 	%p40, %r1323, 0;
	@%p40 bra 	$L__BB0_190;
	ld.global.u32 	%r1324, [%rd17+280];
	xor.b32  	%r2137, %r2137, %r1324;
	ld.global.u32 	%r1325, [%rd17+284];
	xor.b32  	%r2228, %r2228, %r1325;
	ld.global.u32 	%r1326, [%rd17+288];
	xor.b32  	%r2227, %r2227, %r1326;
	ld.global.u32 	%r1327, [%rd17+292];
	xor.b32  	%r2226, %r2226, %r1327;
	ld.global.u32 	%r1328, [%rd17+296];
	xor.b32  	%r2133, %r2133, %r1328;
$L__BB0_190:
	and.b32  	%r1330, %r1222, 32768;
	setp.eq.s32 	%p41, %r1330, 0;
	@%p41 bra 	$L__BB0_192;
	ld.global.u32 	%r1331, [%rd17+300];
	xor.b32  	%r2137, %r2137, %r1331;
	ld.global.u32 	%r1332, [%rd17+304];
	xor.b32  	%r2228, %r2228, %r1332;
	ld.global.u32 	%r1333, [%rd17+308];
	xor.b32  	%r2227, %r2227, %r1333;
	ld.global.u32 	%r1334, [%rd17+312];
	xor.b32  	%r2226, %r2226, %r1334;
	ld.global.u32 	%r1335, [%rd17+316];
	xor.b32  	%r2133, %r2133, %r1335;
$L__BB0_192:
	add.s32 	%r2224, %r2224, 16;
	setp.ne.s32 	%p42, %r2224, 32;
	@%p42 bra 	$L__BB0_160;
	mad.lo.s32 	%r1336, %r2218, -31, %r731;
	add.s32 	%r2218, %r1336, 1;
	setp.ne.s32 	%p43, %r2218, 5;
	@%p43 bra 	$L__BB0_159;
	st.local.u32 	[%rd3+4], %r2137;
	st.local.v2.u32 	[%rd3+8], {%r2228, %r2227};
	st.local.v2.u32 	[%rd3+16], {%r2226, %r2133};
	setp.ne.s64 	%p44, %rd14, 3;
	@%p44 bra 	$L__BB0_232;
	mov.b32 	%r2133, 0;
	mov.u32 	%r2318, %r2133;
	mov.u32 	%r2319, %r2133;
	mov.u32 	%r2320, %r2133;
	mov.u32 	%r2137, %r2133;
	mov.u32 	%r2310, %r2133;
$L__BB0_196:
	mul.wide.u32 	%rd32, %r2310, 4;
	add.s64 	%rd33, %rd3, %rd32;
	ld.local.u32 	%r906, [%rd33+4];
	shl.b32 	%r907, %r2310, 5;
	mov.b32 	%r2316, 0;
$L__BB0_197:
	.pragma "nounroll";
	shr.u32 	%r1339, %r906, %r2316;
	and.b32  	%r1340, %r1339, 1;
	setp.eq.b32 	%p45, %r1340, 1;
	not.pred 	%p46, %p45;
	add.s32 	%r1341, %r907, %r2316;
	mul.lo.s32 	%r1342, %r1341, 5;
	mul.wide.u32 	%rd34, %r1342, 4;
	add.s64 	%rd18, %rd15, %rd34;
	@%p46 bra 	$L__BB0_199;
	ld.global.u32 	%r1343, [%rd18];
	xor.b32  	%r2137, %r2137, %r1343;
	ld.global.u32 	%r1344, [%rd18+4];
	xor.b32  	%r2320, %r2320, %r1344;
	ld.global.u32 	%r1345, [%rd18+8];
	xor.b32  	%r2319, %r2319, %r1345;
	ld.global.u32 	%r1346, [%rd18+12];
	xor.b32  	%r2318, %r2318, %r1346;
	ld.global.u32 	%r1347, [%rd18+16];
	xor.b32  	%r2133, %r2133, %r1347;
$L__BB0_199:
	and.b32  	%r1349, %r1339, 2;
	setp.eq.s32 	%p47, %r1349, 0;
	@%p47 bra 	$L__BB0_201;
	ld.global.u32 	%r1350, [%rd18+20];
	xor.b32  	%r2137, %r2137, %r1350;
	ld.global.u32 	%r1351, [%rd18+24];
	xor.b32  	%r2320, %r2320, %r1351;
	ld.global.u32 	%r1352, [%rd18+28];
	xor.b32  	%r2319, %r2319, %r1352;
	ld.global.u32 	%r1353, [%rd18+32];
	xor.b32  	%r2318, %r2318, %r1353;
	ld.global.u32 	%r1354, [%rd18+36];
	xor.b32  	%r2133, %r2133, %r1354;
$L__BB0_201:
	and.b32  	%r1356, %r1339, 4;
	setp.eq.s32 	%p48, %r1356, 0;
	@%p48 bra 	$L__BB0_203;
	ld.global.u32 	%r1357, [%rd18+40];
	xor.b32  	%r2137, %r2137, %r1357;
	ld.global.u32 	%r1358, [%rd18+44];
	xor.b32  	%r2320, %r2320, %r1358;
	ld.global.u32 	%r1359, [%rd18+48];
	xor.b32  	%r2319, %r2319, %r1359;
	ld.global.u32 	%r1360, [%rd18+52];
	xor.b32  	%r2318, %r2318, %r1360;
	ld.global.u32 	%r1361, [%rd18+56];
	xor.b32  	%r2133, %r2133, %r1361;
$L__BB0_203:
	and.b32  	%r1363, %r1339, 8;
	setp.eq.s32 	%p49, %r1363, 0;
	@%p49 bra 	$L__BB0_205;
	ld.global.u32 	%r1364, [%rd18+60];
	xor.b32  	%r2137, %r2137, %r1364;
	ld.global.u32 	%r1365, [%rd18+64];
	xor.b32  	%r2320, %r2320, %r1365;
	ld.global.u32 	%r1366, [%rd18+68];
	xor.b32  	%r2319, %r2319, %r1366;
	ld.global.u32 	%r1367, [%rd18+72];
	xor.b32  	%r2318, %r2318, %r1367;
	ld.global.u32 	%r1368, [%rd18+76];
	xor.b32  	%r2133, %r2133, %r1368;
$L__BB0_205:
	and.b32  	%r1370, %r1339, 16;
	setp.eq.s32 	%p50, %r1370, 0;
	@%p50 bra 	$L__BB0_207;
	ld.global.u32 	%r1371, [%rd18+80];
	xor.b32  	%r2137, %r2137, %r1371;
	ld.global.u32 	%r1372, [%rd18+84];
	xor.b32  	%r2320, %r2320, %r1372;
	ld.global.u32 	%r1373, [%rd18+88];
	xor.b32  	%r2319, %r2319, %r1373;
	ld.global.u32 	%r1374, [%rd18+92];
	xor.b32  	%r2318, %r2318, %r1374;
	ld.global.u32 	%r1375, [%rd18+96];
	xor.b32  	%r2133, %r2133, %r1375;
$L__BB0_207:
	and.b32  	%r1377, %r1339, 32;
	setp.eq.s32 	%p51, %r1377, 0;
	@%p51 bra 	$L__BB0_209;
	ld.global.u32 	%r1378, [%rd18+100];
	xor.b32  	%r2137, %r2137, %r1378;
	ld.global.u32 	%r1379, [%rd18+104];
	xor.b32  	%r2320, %r2320, %r1379;
	ld.global.u32 	%r1380, [%rd18+108];
	xor.b32  	%r2319, %r2319, %r1380;
	ld.global.u32 	%r1381, [%rd18+112];
	xor.b32  	%r2318, %r2318, %r1381;
	ld.global.u32 	%r1382, [%rd18+116];
	xor.b32  	%r2133, %r2133, %r1382;
$L__BB0_209:
	and.b32  	%r1384, %r1339, 64;
	setp.eq.s32 	%p52, %r1384, 0;
	@%p52 bra 	$L__BB0_211;
	ld.global.u32 	%r1385, [%rd18+120];
	xor.b32  	%r2137, %r2137, %r1385;
	ld.global.u32 	%r1386, [%rd18+124];
	xor.b32  	%r2320, %r2320, %r1386;
	ld.global.u32 	%r1387, [%rd18+128];
	xor.b32  	%r2319, %r2319, %r1387;
	ld.global.u32 	%r1388, [%rd18+132];
	xor.b32  	%r2318, %r2318, %r1388;
	ld.global.u32 	%r1389, [%rd18+136];
	xor.b32  	%r2133, %r2133, %r1389;
$L__BB0_211:
	and.b32  	%r1391, %r1339, 128;
	setp.eq.s32 	%p53, %r1391, 0;
	@%p53 bra 	$L__BB0_213;
	ld.global.u32 	%r1392, [%rd18+140];
	xor.b32  	%r2137, %r2137, %r1392;
	ld.global.u32 	%r1393, [%rd18+144];
	xor.b32  	%r2320, %r2320, %r1393;
	ld.global.u32 	%r1394, [%rd18+148];
	xor.b32  	%r2319, %r2319, %r1394;
	ld.global.u32 	%r1395, [%rd18+152];
	xor.b32  	%r2318, %r2318, %r1395;
	ld.global.u32 	%r1396, [%rd18+156];
	xor.b32  	%r2133, %r2133, %r1396;
$L__BB0_213:
	and.b32  	%r1398, %r1339, 256;
	setp.eq.s32 	%p54, %r1398, 0;
	@%p54 bra 	$L__BB0_215;
	ld.global.u32 	%r1399, [%rd18+160];
	xor.b32  	%r2137, %r2137, %r1399;
	ld.global.u32 	%r1400, [%rd18+164];
	xor.b32  	%r2320, %r2320, %r1400;
	ld.global.u32 	%r1401, [%rd18+168];
	xor.b32  	%r2319, %r2319, %r1401;
	ld.global.u32 	%r1402, [%rd18+172];
	xor.b32  	%r2318, %r2318, %r1402;
	ld.global.u32 	%r1403, [%rd18+176];
	xor.b32  	%r2133, %r2133, %r1403;
$L__BB0_215:
	and.b32  	%r1405, %r1339, 512;
	setp.eq.s32 	%p55, %r1405, 0;
	@%p55 bra 	$L__BB0_217;
	ld.global.u32 	%r1406, [%rd18+180];
	xor.b32  	%r2137, %r2137, %r1406;
	ld.global.u32 	%r1407, [%rd18+184];
	xor.b32  	%r2320, %r2320, %r1407;
	ld.global.u32 	%r1408, [%rd18+188];
	xor.b32  	%r2319, %r2319, %r1408;
	ld.global.u32 	%r1409, [%rd18+192];
	xor.b32  	%r2318, %r2318, %r1409;
	ld.global.u32 	%r1410, [%rd18+196];
	xor.b32  	%r2133, %r2133, %r1410;
$L__BB0_217:
	and.b32  	%r1412, %r1339, 1024;
	setp.eq.s32 	%p56, %r1412, 0;
	@%p56 bra 	$L__BB0_219;
	ld.global.u32 	%r1413, [%rd18+200];
	xor.b32  	%r2137, %r2137, %r1413;
	ld.global.u32 	%r1414, [%rd18+204];
	xor.b32  	%r2320, %r2320, %r1414;
	ld.global.u32 	%r1415, [%rd18+208];
	xor.b32  	%r2319, %r2319, %r1415;
	ld.global.u32 	%r1416, [%rd18+212];
	xor.b32  	%r2318, %r2318, %r1416;
	ld.global.u32 	%r1417, [%rd18+216];
	xor.b32  	%r2133, %r2133, %r1417;
$L__BB0_219:
	and.b32  	%r1419, %r1339, 2048;
	setp.eq.s32 	%p57, %r1419, 0;
	@%p57 bra 	$L__BB0_221;
	ld.global.u32 	%r1420, [%rd18+220];
	xor.b32  	%r2137, %r2137, %r1420;
	ld.global.u32 	%r1421, [%rd18+224];
	xor.b32  	%r2320, %r2320, %r1421;
	ld.global.u32 	%r1422, [%rd18+228];
	xor.b32  	%r2319, %r2319, %r1422;
	ld.global.u32 	%r1423, [%rd18+232];
	xor.b32  	%r2318, %r2318, %r1423;
	ld.global.u32 	%r1424, [%rd18+236];
	xor.b32  	%r2133, %r2133, %r1424;
$L__BB0_221:
	and.b32  	%r1426, %r1339, 4096;
	setp.eq.s32 	%p58, %r1426, 0;
	@%p58 bra 	$L__BB0_223;
	ld.global.u32 	%r1427, [%rd18+240];
	xor.b32  	%r2137, %r2137, %r1427;
	ld.global.u32 	%r1428, [%rd18+244];
	xor.b32  	%r2320, %r2320, %r1428;
	ld.global.u32 	%r1429, [%rd18+248];
	xor.b32  	%r2319, %r2319, %r1429;
	ld.global.u32 	%r1430, [%rd18+252];
	xor.b32  	%r2318, %r2318, %r1430;
	ld.global.u32 	%r1431, [%rd18+256];
	xor.b32  	%r2133, %r2133, %r1431;
$L__BB0_223:
	and.b32  	%r1433, %r1339, 8192;
	setp.eq.s32 	%p59, %r1433, 0;
	@%p59 bra 	$L__BB0_225;
	ld.global.u32 	%r1434, [%rd18+260];
	xor.b32  	%r2137, %r2137, %r1434;
	ld.global.u32 	%r1435, [%rd18+264];
	xor.b32  	%r2320, %r2320, %r1435;
	ld.global.u32 	%r1436, [%rd18+268];
	xor.b32  	%r2319, %r2319, %r1436;
	ld.global.u32 	%r1437, [%rd18+272];
	xor.b32  	%r2318, %r2318, %r1437;
	ld.global.u32 	%r1438, [%rd18+276];
	xor.b32  	%r2133, %r2133, %r1438;
$L__BB0_225:
	and.b32  	%r1440, %r1339, 16384;
	setp.eq.s32 	%p60, %r1440, 0;
	@%p60 bra 	$L__BB0_227;
	ld.global.u32 	%r1441, [%rd18+280];
	xor.b32  	%r2137, %r2137, %r1441;
	ld.global.u32 	%r1442, [%rd18+284];
	xor.b32  	%r2320, %r2320, %r1442;
	ld.global.u32 	%r1443, [%rd18+288];
	xor.b32  	%r2319, %r2319, %r1443;
	ld.global.u32 	%r1444, [%rd18+292];
	xor.b32  	%r2318, %r2318, %r1444;
	ld.global.u32 	%r1445, [%rd18+296];
	xor.b32  	%r2133, %r2133, %r1445;
$L__BB0_227:
	and.b32  	%r1447, %r1339, 32768;
	setp.eq.s32 	%p61, %r1447, 0;
	@%p61 bra 	$L__BB0_229;
	ld.global.u32 	%r1448, [%rd18+300];
	xor.b32  	%r2137, %r2137, %r1448;
	ld.global.u32 	%r1449, [%rd18+304];
	xor.b32  	%r2320, %r2320, %r1449;
	ld.global.u32 	%r1450, [%rd18+308];
	xor.b32  	%r2319, %r2319, %r1450;
	ld.global.u32 	%r1451, [%rd18+312];
	xor.b32  	%r2318, %r2318, %r1451;
	ld.global.u32 	%r1452, [%rd18+316];
	xor.b32  	%r2133, %r2133, %r1452;
$L__BB0_229:
	add.s32 	%r2316, %r2316, 16;
	setp.ne.s32 	%p62, %r2316, 32;
	@%p62 bra 	$L__BB0_197;
	mad.lo.s32 	%r1453, %r2310, -31, %r907;
	add.s32 	%r2310, %r1453, 1;
	setp.ne.s32 	%p63, %r2310, 5;
	@%p63 bra 	$L__BB0_196;
	st.local.u32 	[%rd3+4], %r2137;
	st.local.v2.u32 	[%rd3+8], {%r2320, %r2319};
	st.local.v2.u32 	[%rd3+16], {%r2318, %r2133};
$L__BB0_232:
	shr.u64 	%rd52, %rd13, 2;
	add.s32 	%r2120, %r2120, 1;
	setp.gt.u64 	%p64, %rd13, 3;
	@%p64 bra 	$L__BB0_120;
$L__BB0_233:
	shr.u32 	%r1454, %r2137, 2;
	xor.b32  	%r1455, %r1454, %r2137;
	shl.b32 	%r1456, %r2133, 4;
	shl.b32 	%r1457, %r1455, 1;
	xor.b32  	%r1458, %r1457, %r1456;
	xor.b32  	%r1459, %r1458, %r1455;
	xor.b32  	%r1460, %r1459, %r2133;
	add.s32 	%r1461, %r542, %r1460;
	add.s32 	%r1462, %r1461, 362437;
	cvt.rn.f32.u32 	%f1, %r1462;
	fma.rn.f32 	%f2, %f1, 0f2F800000, 0f2F000000;
	cvt.f64.f32 	%fd1, %f2;
	fma.rn.f64 	%fd2, %fd1, 0d4000000000000000, 0dBFF0000000000000;
	shl.b64 	%rd35, %rd12, 3;
	add.s64 	%rd36, %rd1, %rd35;
	st.global.f64 	[%rd36], %fd2;
$L__BB0_234:
	ret;

}
	// .globl	_Z30makeStrictlyDiagonallyDominantPdi
.visible .entry _Z30makeStrictlyDiagonallyDominantPdi(
	.param .u64 .ptr .align 1 _Z30makeStrictlyDiagonallyDominantPdi_param_0,
	.param .u32 _Z30makeStrictlyDiagonallyDominantPdi_param_1
)
{
	.reg .pred 	%p<41>;
	.reg .b32 	%r<73>;
	.reg .b64 	%rd<29>;
	.reg .b64 	%fd<174>;

	ld.param.u64 	%rd8, [_Z30makeStrictlyDiagonallyDominantPdi_param_0];
	ld.param.u32 	%r30, [_Z30makeStrictlyDiagonallyDominantPdi_param_1];
	cvta.to.global.u64 	%rd1, %rd8;
	mov.u32 	%r31, %ctaid.x;
	mov.u32 	%r32, %ntid.x;
	mul.lo.s32 	%r1, %r31, %r32;
	mov.u32 	%r2, %tid.x;
	add.s32 	%r3, %r1, %r2;
	setp.ge.s32 	%p1, %r3, %r30;
	@%p1 bra 	$L__BB1_74;
	setp.lt.s32 	%p2, %r30, 1;
	mov.f64 	%fd137, 0d0000000000000000;
	@%p2 bra 	$L__BB1_72;
	mul.lo.s32 	%r4, %r30, %r3;
	and.b32  	%r5, %r30, 15;
	setp.lt.u32 	%p3, %r30, 16;
	mov.f64 	%fd137, 0d0000000000000000;
	mov.b32 	%r68, 0;
	@%p3 bra 	$L__BB1_37;
	and.b32  	%r68, %r30, 2147483632;
	neg.s32 	%r64, %r3;
	mul.wide.s32 	%rd9, %r4, 8;
	add.s64 	%rd10, %rd9, %rd1;
	add.s64 	%rd28, %rd10, 64;
	mov.f64 	%fd137, 0d0000000000000000;
	mov.b32 	%r66, 0;
	mov.u32 	%r65, %r4;
$L__BB1_4:
	.pragma "nounroll";
	setp.eq.s32 	%p4, %r64, 0;
	@%p4 bra 	$L__BB1_6;
	mul.wide.s32 	%rd11, %r65, 8;
	add.s64 	%rd12, %rd1, %rd11;
	ld.global.f64 	%fd73, [%rd12];
	abs.f64 	%fd74, %fd73;
	add.f64 	%fd137, %fd137, %fd74;
$L__BB1_6:
	add.s32 	%r35, %r66, 1;
	setp.eq.s32 	%p5, %r3, %r35;
	@%p5 bra 	$L__BB1_8;
	ld.global.f64 	%fd75, [%rd28+-56];
	abs.f64 	%fd76, %fd75;
	add.f64 	%fd137, %fd137, %fd76;
$L__BB1_8:
	add.s32 	%r36, %r66, 2;
	setp.eq.s32 	%p6, %r3, %r36;
	@%p6 bra 	$L__BB1_10;
	ld.global.f64 	%fd77, [%rd28+-48];
	abs.f64 	%fd78, %fd77;
	add.f64 	%fd137, %fd137, %fd78;
$L__BB1_10:
	add.s32 	%r37, %r66, 3;
	setp.eq.s32 	%p7, %r3, %r37;
	@%p7 bra 	$L__BB1_12;
	ld.global.f64 	%fd79, [%rd28+-40];
	abs.f64 	%fd80, %fd79;
	add.f64 	%fd137, %fd137, %fd80;
$L__BB1_12:
	add.s32 	%r38, %r66, 4;
	setp.eq.s32 	%p8, %r3, %r38;
	@%p8 bra 	$L__BB1_14;
	ld.global.f64 	%fd81, [%rd28+-32];
	abs.f64 	%fd82, %fd81;
	add.f64 	%fd137, %fd137, %fd82;
$L__BB1_14:
	add.s32 	%r39, %r66, 5;
	setp.eq.s32 	%p9, %r3, %r39;
	@%p9 bra 	$L__BB1_16;
	ld.global.f64 	%fd83, [%rd28+-24];
	abs.f64 	%fd84, %fd83;
	add.f64 	%fd137, %fd137, %fd84;
$L__BB1_16:
	add.s32 	%r40, %r66, 6;
	setp.eq.s32 	%p10, %r3, %r40;
	@%p10 bra 	$L__BB1_18;
	ld.global.f64 	%fd85, [%rd28+-16];
	abs.f64 	%fd86, %fd85;
	add.f64 	%fd137, %fd137, %fd86;
$L__BB1_18:
	add.s32 	%r41, %r66, 7;
	setp.eq.s32 	%p11, %r3, %r41;
	@%p11 bra 	$L__BB1_20;
	ld.global.f64 	%fd87, [%rd28+-8];
	abs.f64 	%fd88, %fd87;
	add.f64 	%fd137, %fd137, %fd88;
$L__BB1_20:
	add.s32 	%r42, %r66, 8;
	setp.eq.s32 	%p12, %r3, %r42;
	@%p12 bra 	$L__BB1_22;
	ld.global.f64 	%fd89, [%rd28];
	abs.f64 	%fd90, %fd89;
	add.f64 	%fd137, %fd137, %fd90;
$L__BB1_22:
	add.s32 	%r43, %r66, 9;
	setp.eq.s32 	%p13, %r3, %r43;
	@%p13 bra 	$L__BB1_24;
	ld.global.f64 	%fd91, [%rd28+8];
	abs.f64 	%fd92, %fd91;
	add.f64 	%fd137, %fd137, %fd92;
$L__BB1_24:
	add.s32 	%r44, %r66, 10;
	setp.eq.s32 	%p14, %r3, %r44;
	@%p14 bra 	$L__BB1_26;
	ld.global.f64 	%fd93, [%rd28+16];
	abs.f64 	%fd94, %fd93;
	add.f64 	%fd137, %fd137, %fd94;
$L__BB1_26:
	add.s32 	%r45, %r66, 11;
	setp.eq.s32 	%p15, %r3, %r45;
	@%p15 bra 	$L__BB1_28;
	ld.global.f64 	%fd95, [%rd28+24];
	abs.f64 	%fd96, %fd95;
	add.f64 	%fd137, %fd137, %fd96;
$L__BB1_28:
	add.s32 	%r46, %r66, 12;
	setp.eq.s32 	%p16, %r3, %r46;
	@%p16 bra 	$L__BB1_30;
	ld.global.f64 	%fd97, [%rd28+32];
	abs.f64 	%fd98, %fd97;
	add.f64 	%fd137, %fd137, %fd98;
$L__BB1_30:
	add.s32 	%r47, %r66, 13;
	setp.eq.s32 	%p17, %r3, %r47;
	@%p17 bra 	$L__BB1_32;
	ld.global.f64 	%fd99, [%rd28+40];
	abs.f64 	%fd100, %fd99;
	add.f64 	%fd137, %fd137, %fd100;
$L__BB1_32:
	add.s32 	%r48, %r66, 14;
	setp.eq.s32 	%p18, %r3, %r48;
	@%p18 bra 	$L__BB1_34;
	ld.global.f64 	%fd101, [%rd28+48];
	abs.f64 	%fd102, %fd101;
	add.f64 	%fd137, %fd137, %fd102;
$L__BB1_34:
	add.s32 	%r49, %r66, 15;
	setp.eq.s32 	%p19, %r3, %r49;
	@%p19 bra 	$L__BB1_36;
	ld.global.f64 	%fd103, [%rd28+56];
	abs.f64 	%fd104, %fd103;
	add.f64 	%fd137, %fd137, %fd104;
$L__BB1_36:
	add.s32 	%r66, %r66, 16;
	add.s32 	%r65, %r65, 16;
	add.s32 	%r64, %r64, 16;
	add.s64 	%rd28, %rd28, 128;
	setp.ne.s32 	%p20, %r66, %r68;
	@%p20 bra 	$L__BB1_4;
$L__BB1_37:
	setp.eq.s32 	%p21, %r5, 0;
	@%p21 bra 	$L__BB1_72;
	and.b32  	%r15, %r30, 7;
	setp.lt.u32 	%p22, %r5, 8;
	@%p22 bra 	$L__BB1_56;
	setp.eq.s32 	%p23, %r3, %r68;
	@%p23 bra 	$L__BB1_41;
	add.s32 	%r50, %r68, %r4;
	mul.wide.s32 	%rd13, %r50, 8;
	add.s64 	%rd14, %rd1, %rd13;
	ld.global.f64 	%fd106, [%rd14];
	abs.f64 	%fd107, %fd106;
	add.f64 	%fd137, %fd137, %fd107;
$L__BB1_41:
	add.s32 	%r51, %r68, 1;
	setp.eq.s32 	%p24, %r3, %r51;
	cvt.s64.s32 	%rd15, %r4;
	cvt.u64.u32 	%rd16, %r68;
	add.s64 	%rd17, %rd16, %rd15;
	shl.b64 	%rd18, %rd17, 3;
	add.s64 	%rd5, %rd1, %rd18;
	@%p24 bra 	$L__BB1_43;
	ld.global.f64 	%fd108, [%rd5+8];
	abs.f64 	%fd109, %fd108;
	add.f64 	%fd137, %fd137, %fd109;
$L__BB1_43:
	add.s32 	%r52, %r68, 2;
	setp.eq.s32 	%p25, %r3, %r52;
	@%p25 bra 	$L__BB1_45;
	ld.global.f64 	%fd110, [%rd5+16];
	abs.f64 	%fd111, %fd110;
	add.f64 	%fd137, %fd137, %fd111;
$L__BB1_45:
	add.s32 	%r53, %r68, 3;
	setp.eq.s32 	%p26, %r3, %r53;
	@%p26 bra 	$L__BB1_47;
	ld.global.f64 	%fd112, [%rd5+24];
	abs.f64 	%fd113, %fd112;
	add.f64 	%fd137, %fd137, %fd113;
$L__BB1_47:
	add.s32 	%r54, %r68, 4;
	setp.eq.s32 	%p27, %r3, %r54;
	@%p27 bra 	$L__BB1_49;
	ld.global.f64 	%fd114, [%rd5+32];
	abs.f64 	%fd115, %fd114;
	add.f64 	%fd137, %fd137, %fd115;
$L__BB1_49:
	add.s32 	%r55, %r68, 5;
	setp.eq.s32 	%p28, %r3, %r55;
	@%p28 bra 	$L__BB1_51;
	ld.global.f64 	%fd116, [%rd5+40];
	abs.f64 	%fd117, %fd116;
	add.f64 	%fd137, %fd137, %fd117;
$L__BB1_51:
	add.s32 	%r56, %r68, 6;
	setp.eq.s32 	%p29, %r3, %r56;
	@%p29 bra 	$L__BB1_53;
	ld.global.f64 	%fd118, [%rd5+48];
	abs.f64 	%fd119, %fd118;
	add.f64 	%fd137, %fd137, %fd119;
$L__BB1_53:
	add.s32 	%r57, %r68, 7;
	setp.eq.s32 	%p30, %r3, %r57;
	@%p30 bra 	$L__BB1_55;
	ld.global.f64 	%fd120, [%rd5+56];
	abs.f64 	%fd121, %fd120;
	add.f64 	%fd137, %fd137, %fd121;
$L__BB1_55:
	add.s32 	%r68, %r68, 8;
$L__BB1_56:
	setp.eq.s32 	%p31, %r15, 0;
	@%p31 bra 	$L__BB1_72;
	and.b32  	%r18, %r30, 3;
	setp.lt.u32 	%p32, %r15, 4;
	@%p32 bra 	$L__BB1_67;
	setp.eq.s32 	%p33, %r3, %r68;
	@%p33 bra 	$L__BB1_60;
	add.s32 	%r58, %r68, %r4;
	mul.wide.s32 	%rd19, %r58, 8;
	add.s64 	%rd20, %rd1, %rd19;
	ld.global.f64 	%fd123, [%rd20];
	abs.f64 	%fd124, %fd123;
	add.f64 	%fd137, %fd137, %fd124;
$L__BB1_60:
	add.s32 	%r59, %r68, 1;
	setp.eq.s32 	%p34, %r3, %r59;
	cvt.s64.s32 	%rd21, %r4;
	cvt.s64.s32 	%rd22, %r68;
	add.s64 	%rd23, %rd22, %rd21;
	shl.b64 	%rd24, %rd23, 3;
	add.s64 	%rd6, %rd1, %rd24;
	@%p34 bra 	$L__BB1_62;
	ld.global.f64 	%fd125, [%rd6+8];
	abs.f64 	%fd126, %fd125;
	add.f64 	%fd137, %fd137, %fd126;
$L__BB1_62:
	add.s32 	%r60, %r68, 2;
	setp.eq.s32 	%p35, %r3, %r60;
	@%p35 bra 	$L__BB1_64;
	ld.global.f64 	%fd127, [%rd6+16];
	abs.f64 	%fd128, %fd127;
	add.f64 	%fd137, %fd137, %fd128;
$L__BB1_64:
	add.s32 	%r61, %r68, 3;
	setp.eq.s32 	%p36, %r3, %r61;
	@%p36 bra 	$L__BB1_66;
	ld.global.f64 	%fd129, [%rd6+24];
	abs.f64 	%fd130, %fd129;
	add.f64 	%fd137, %fd137, %fd130;
$L__BB1_66:
	add.s32 	%r68, %r68, 4;
$L__BB1_67:
	setp.eq.s32 	%p37, %r18, 0;
	@%p37 bra 	$L__BB1_72;
	add.s32 	%r72, %r68, %r4;
	sub.s32 	%r62, %r68, %r1;
	sub.s32 	%r71, %r62, %r2;
	neg.s32 	%r70, %r18;
$L__BB1_69:
	.pragma "nounroll";
	setp.eq.s32 	%p38, %r71, 0;
	@%p38 bra 	$L__BB1_71;
	mul.wide.s32 	%rd25, %r72, 8;
	add.s64 	%rd26, %rd1, %rd25;
	ld.global.f64 	%fd131, [%rd26];
	abs.f64 	%fd132, %fd131;
	add.f64 	%fd137, %fd137, %fd132;
$L__BB1_71:
	add.s32 	%r72, %r72, 1;
	add.s32 	%r71, %r71, 1;
	add.s32 	%r70, %r70, 1;
	setp.ne.s32 	%p39, %r70, 0;
	@%p39 bra 	$L__BB1_69;
$L__BB1_72:
	mad.lo.s32 	%r63, %r30, %r3, %r3;
	mul.wide.s32 	%rd27, %r63, 8;
	add.s64 	%rd7, %rd1, %rd27;
	ld.global.f64 	%fd68, [%rd7];
	abs.f64 	%fd133, %fd68;
	setp.ltu.f64 	%p40, %fd137, %fd133;
	@%p40 bra 	$L__BB1_74;
	add.f64 	%fd134, %fd137, 0d3FF0000000000000;
	add.f64 	%fd135, %fd134, %fd68;
	st.global.f64 	[%rd7], %fd135;
$L__BB1_74:
	ret;

}


// ===== COMPILED SASS (sm_100) =====

	.target	sm_100

	.elftype	@"ET_EXEC"


//--------------------- .note.nv.tkinfo           --------------------------
	.section	.note.nv.tkinfo,"",@"SHT_NOTE"
	.sectionflags	@"SHF_NOTE_NV_TKINFO"
	.tkinfo
        /*0018*/ 	.word	0x00000002
        /*0030*/ 	.string	""
        /*0030*/ 	.string	"ptxas"
        /*0030*/ 	.string	"Cuda compilation tools, release 13.0, V13.0.88"
        /*0030*/ 	.string	"Build cuda_13.0.r13.0/compiler.36424714_0"
        /*0030*/ 	.string	"-arch sm_100 -m 64 "



//--------------------- .note.nv.cuinfo           --------------------------
	.section	.note.nv.cuinfo,"",@"SHT_NOTE"
	.sectionflags	@"SHF_NOTE_NV_CUINFO"
        /*0018*/ 	.short	0x0002
        /*001a*/ 	.short	0x0064
        /*001c*/ 	.short	0x0082
	.zero		2


//--------------------- .nv.info                  --------------------------
	.section	.nv.info,"",@"SHT_CUDA_INFO"
	.align	4


	//----- nvinfo : EIATTR_REGCOUNT
	.align		4
        /*0000*/ 	.byte	0x04, 0x2f
        /*0002*/ 	.short	(.L_10 - .L_9)
	.align		4
.L_9:
        /*0004*/ 	.word	index@(_Z20generateRandomValuesPdi)
        /*0008*/ 	.word	0x0000001f


	//----- nvinfo : EIATTR_FRAME_SIZE
	.align		4
.L_10:
        /*000c*/ 	.byte	0x04, 0x11
        /*000e*/ 	.short	(.L_12 - .L_11)
	.align		4
.L_11:
        /*0010*/ 	.word	index@(_Z20generateRandomValuesPdi)
        /*0014*/ 	.word	0x00000060


	//----- nvinfo : EIATTR_REGCOUNT
	.align		4
.L_12:
        /*0018*/ 	.byte	0x04, 0x2f
        /*001a*/ 	.short	(.L_14 - .L_13)
	.align		4
.L_13:
        /*001c*/ 	.word	index@(_Z30makeStrictlyDiagonallyDominantPdi)
        /*0020*/ 	.word	0x0000001b


	//----- nvinfo : EIATTR_FRAME_SIZE
	.align		4
.L_14:
        /*0024*/ 	.byte	0x04, 0x11
        /*0026*/ 	.short	(.L_16 - .L_15)
	.align		4
.L_15:
        /*0028*/ 	.word	index@(_Z30makeStrictlyDiagonallyDominantPdi)
        /*002c*/ 	.word	0x00000000


	//----- nvinfo : EIATTR_MIN_STACK_SIZE
	.align		4
.L_16:
        /*0030*/ 	.byte	0x04, 0x12
        /*0032*/ 	.short	(.L_18 - .L_17)
	.align		4
.L_17:
        /*0034*/ 	.word	index@(_Z30makeStrictlyDiagonallyDominantPdi)
        /*0038*/ 	.word	0x00000000


	//----- nvinfo : EIATTR_MIN_STACK_SIZE
	.align		4
.L_18:
        /*003c*/ 	.byte	0x04, 0x12
        /*003e*/ 	.short	(.L_20 - .L_19)
	.align		4
.L_19:
        /*0040*/ 	.word	index@(_Z20generateRandomValuesPdi)
        /*0044*/ 	.word	0x00000060
.L_20:


//--------------------- .nv.compat                --------------------------
	.section	.nv.compat,"",@"SHT_CUDA_COMPAT_INFO"
	.align	4
        /*0000*/ 	.byte	0x02, 0x09, 0x00, 0x00, 0x02, 0x02, 0x01, 0x00, 0x02, 0x05, 0x05, 0x00, 0x03, 0x07, 0x01, 0x01
        /*0010*/ 	.byte	0x02, 0x03, 0x00, 0x00, 0x02, 0x06, 0x01, 0x00, 0x04, 0x0b, 0x08, 0x00, 0x01, 0x00, 0x00, 0x00
        /*0020*/ 	.byte	0x00, 0x00, 0x00, 0x00


//--------------------- .nv.info._Z30makeStrictlyDiagonallyDominantPdi --------------------------
	.section	.nv.info._Z30makeStrictlyDiagonallyDominantPdi,"",@"SHT_CUDA_INFO"
	.sectionflags	@""
	.align	4


	//----- nvinfo : EIATTR_CUDA_API_VERSION
	.align		4
        /*0000*/ 	.byte	0x04, 0x37
        /*0002*/ 	.short	(.L_22 - .L_21)
.L_21:
        /*0004*/ 	.word	0x00000082


	//----- nvinfo : EIATTR_KPARAM_INFO
	.align		4
.L_22:
        /*0008*/ 	.byte	0x04, 0x17
        /*000a*/ 	.short	(.L_24 - .L_23)
.L_23:
        /*000c*/ 	.word	0x00000000
        /*0010*/ 	.short	0x0001
        /*0012*/ 	.short	0x0008
        /*0014*/ 	.byte	0x00, 0xf0, 0x11, 0x00


	//----- nvinfo : EIATTR_KPARAM_INFO
	.align		4
.L_24:
        /*0018*/ 	.byte	0x04, 0x17
        /*001a*/ 	.short	(.L_26 - .L_25)
.L_25:
        /*001c*/ 	.word	0x00000000
        /*0020*/ 	.short	0x0000
        /*0022*/ 	.short	0x0000
        /*0024*/ 	.byte	0x00, 0xf5, 0x21, 0x00


	//----- nvinfo : EIATTR_SPARSE_MMA_MASK
	.align		4
.L_26:
        /*0028*/ 	.byte	0x03, 0x50
        /*002a*/ 	.short	0x0000


	//----- nvinfo : EIATTR_MAXREG_COUNT
	.align		4
        /*002c*/ 	.byte	0x03, 0x1b
        /*002e*/ 	.short	0x00ff


	//----- nvinfo : EIATTR_MERCURY_ISA_VERSION
	.align		4
        /*0030*/ 	.byte	0x03, 0x5f
        /*0032*/ 	.short	0x0101


	//----- nvinfo : EIATTR_VRC_CTA_INIT_COUNT
	.align		4
        /*0034*/ 	.byte	0x02, 0x4a
	.zero		1
	.zero		1


	//----- nvinfo : EIATTR_EXIT_INSTR_OFFSETS
	.align		4
        /*0038*/ 	.byte	0x04, 0x1c
        /*003a*/ 	.short	(.L_28 - .L_27)


	//   ....[0]....
.L_27:
        /*003c*/ 	.word	0x00000080


	//   ....[1]....
        /*0040*/ 	.word	0x00000c70


	//   ....[2]....
        /*0044*/ 	.word	0x00000cb0


	//----- nvinfo : EIATTR_CBANK_PARAM_SIZE
	.align		4
.L_28:
        /*0048*/ 	.byte	0x03, 0x19
        /*004a*/ 	.short	0x000c


	//----- nvinfo : EIATTR_PARAM_CBANK
	.align		4
        /*004c*/ 	.byte	0x04, 0x0a
        /*004e*/ 	.short	(.L_30 - .L_29)
	.align		4
.L_29:
        /*0050*/ 	.word	index@(.nv.constant0._Z30makeStrictlyDiagonallyDominantPdi)
        /*0054*/ 	.short	0x0380
        /*0056*/ 	.short	0x000c


	//----- nvinfo : EIATTR_SW_WAR
	.align		4
.L_30:
        /*0058*/ 	.byte	0x04, 0x36
        /*005a*/ 	.short	(.L_32 - .L_31)
.L_31:
        /*005c*/ 	.word	0x00000008
.L_32:


//--------------------- .nv.info._Z20generateRandomValuesPdi --------------------------
	.section	.nv.info._Z20generateRandomValuesPdi,"",@"SHT_CUDA_INFO"
	.sectionflags	@""
	.align	4


	//----- nvinfo : EIATTR_CUDA_API_VERSION
	.align		4
        /*0000*/ 	.byte	0x04, 0x37
        /*0002*/ 	.short	(.L_34 - .L_33)
.L_33:
        /*0004*/ 	.word	0x00000082


	//----- nvinfo : EIATTR_KPARAM_INFO
	.align		4
.L_34:
        /*0008*/ 	.byte	0x04, 0x17
        /*000a*/ 	.short	(.L_36 - .L_35)
.L_35:
        /*000c*/ 	.word	0x00000000
        /*0010*/ 	.short	0x0001
        /*0012*/ 	.short	0x0008
        /*0014*/ 	.byte	0x00, 0xf0, 0x11, 0x00


	//----- nvinfo : EIATTR_KPARAM_INFO
	.align		4
.L_36:
        /*0018*/ 	.byte	0x04, 0x17
        /*001a*/ 	.short	(.L_38 - .L_37)
.L_37:
        /*001c*/ 	.word	0x00000000
        /*0020*/ 	.short	0x0000
        /*0022*/ 	.short	0x0000
        /*0024*/ 	.byte	0x00, 0xf5, 0x21, 0x00


	//----- nvinfo : EIATTR_SPARSE_MMA_MASK
	.align		4
.L_38:
        /*0028*/ 	.byte	0x03, 0x50
        /*002a*/ 	.short	0x0000


	//----- nvinfo : EIATTR_MAXREG_COUNT
	.align		4
        /*002c*/ 	.byte	0x03, 0x1b
        /*002e*/ 	.short	0x00ff


	//----- nvinfo : EIATTR_MERCURY_ISA_VERSION
	.align		4
        /*0030*/ 	.byte	0x03, 0x5f
        /*0032*/ 	.short	0x0101


	//----- nvinfo : EIATTR_VRC_CTA_INIT_COUNT
	.align		4
        /*0034*/ 	.byte	0x02, 0x4a
	.zero		1
	.zero		1


	//----- nvinfo : EIATTR_EXIT_INSTR_OFFSETS
	.align		4
        /*0038*/ 	.byte	0x04, 0x1c
        /*003a*/ 	.short	(.L_40 - .L_39)


	//   ....[0]....
.L_39:
        /*003c*/ 	.word	0x000000d0


	//   ....[1]....
        /*0040*/ 	.word	0x00002850


	//   ....[2]....
        /*0044*/ 	.word	0x00004fb0


	//----- nvinfo : EIATTR_CRS_STACK_SIZE
	.align		4
.L_40:
        /*0048*/ 	.byte	0x04, 0x1e
        /*004a*/ 	.short	(.L_42 - .L_41)
.L_41:
        /*004c*/ 	.word	0x00000000


	//----- nvinfo : EIATTR_CBANK_PARAM_SIZE
	.align		4
.L_42:
        /*0050*/ 	.byte	0x03, 0x19
        /*0052*/ 	.short	0x000c


	//----- nvinfo : EIATTR_PARAM_CBANK
	.align		4
        /*0054*/ 	.byte	0x04, 0x0a
        /*0056*/ 	.short	(.L_44 - .L_43)
	.align		4
.L_43:
        /*0058*/ 	.word	index@(.nv.constant0._Z20generateRandomValuesPdi)
        /*005c*/ 	.short	0x0380
        /*005e*/ 	.short	0x000c


	//----- nvinfo : EIATTR_SW_WAR
	.align		4
.L_44:
        /*0060*/ 	.byte	0x04, 0x36
        /*0062*/ 	.short	(.L_46 - .L_45)
.L_45:
        /*0064*/ 	.word	0x00000008
.L_46:


//--------------------- .nv.callgraph             --------------------------
	.section	.nv.callgraph,"",@"SHT_CUDA_CALLGRAPH"
	.align	4
	.sectionentsize	8
	.align		4
        /*0000*/ 	.word	0x00000000
	.align		4
        /*0004*/ 	.word	0xffffffff
	.align		4
        /*0008*/ 	.word	0x00000000
	.align		4
        /*000c*/ 	.word	0xfffffffe
	.align		4
        /*0010*/ 	.word	0x00000000
	.align		4
        /*0014*/ 	.word	0xfffffffd
	.align		4
        /*0018*/ 	.word	0x00000000
	.align		4
        /*001c*/ 	.word	0xfffffffc


//--------------------- .nv.constant4             --------------------------
	.section	.nv.constant4,"a",@progbits
	.align	8
	.align		8
.nv.constant4:
        /*0000*/ 	.dword	precalc_xorwow_matrix
	.align		8
        /*0008*/ 	.dword	precalc_xorwow_offset_matrix
	.align		8
        /*0010*/ 	.dword	mrg32k3aM1
	.align		8
        /*0018*/ 	.dword	mrg32k3aM2
	.align		8
        /*0020*/ 	.dword	mrg32k3aM1SubSeq
	.align		8
        /*0028*/ 	.dword	mrg32k3aM2SubSeq
	.align		8
        /*0030*/ 	.dword	mrg32k3aM1Seq
	.align		8
        /*0038*/ 	.dword	mrg32k3aM2Seq


//--------------------- .nv.constant3             --------------------------
	.section	.nv.constant3,"a",@progbits
	.align	8
.nv.constant3:
	.type		__cr_lgamma_table,@object
	.size		__cr_lgamma_table,(.L_8 - __cr_lgamma_table)
__cr_lgamma_table:
        /*0000*/ 	.byte	0x00, 0x00, 0x00, 0x00, 0x00, 0x00, 0x00, 0x00, 0x00, 0x00, 0x00, 0x00, 0x00, 0x00, 0x00, 0x00
        /*0010*/ 	.byte	0xef, 0x39, 0xfa, 0xfe, 0x42, 0x2e, 0xe6, 0x3f, 0x02, 0x20, 0x2a, 0xfa, 0x0b, 0xab, 0xfc, 0x3f
        /*0020*/ 	.byte	0xf9, 0x2c, 0x92, 0x7c, 0xa7, 0x6c, 0x09, 0x40, 0xc9, 0x79, 0x44, 0x3c, 0x64, 0x26, 0x13, 0x40
        /*0030*/ 	.byte	0xca, 0x01, 0xcf, 0x3a, 0x27, 0x51, 0x1a, 0x40, 0x30, 0xcc, 0x2d, 0xf3, 0xe1, 0x0c, 0x21, 0x40
        /*0040*/ 	.byte	0x0d, 0xb7, 0xfc, 0x82, 0x8e, 0x35, 0x25, 0x40
.L_8:


//--------------------- .text._Z30makeStrictlyDiagonallyDominantPdi --------------------------
	.section	.text._Z30makeStrictlyDiagonallyDominantPdi,"ax",@progbits
	.align	128
        .global         _Z30makeStrictlyDiagonallyDominantPdi
        .type           _Z30makeStrictlyDiagonallyDominantPdi,@function
        .size           _Z30makeStrictlyDiagonallyDominantPdi,(.L_x_31 - _Z30makeStrictlyDiagonallyDominantPdi)
        .other          _Z30makeStrictlyDiagonallyDominantPdi,@"STO_CUDA_ENTRY STV_DEFAULT"
_Z30makeStrictlyDiagonallyDominantPdi:
.text._Z30makeStrictlyDiagonallyDominantPdi:
[----:B------:R-:W-:Y:S01]  /*0000*/  LDC R1, c[0x0][0x37c] ;  /* 0x0000df00ff017b82 */ /* 0x000fe20000000800 */
[----:B------:R-:W0:Y:S07]  /*0010*/  S2R R0, SR_TID.X ;  /* 0x0000000000007919 */ /* 0x000e2e0000002100 */
[----:B------:R-:W1:Y:S01]  /*0020*/  S2UR UR5, SR_CTAID.X ;  /* 0x00000000000579c3 */ /* 0x000e620000002500 */
[----:B------:R-:W1:Y:S01]  /*0030*/  LDCU UR4, c[0x0][0x360] ;  /* 0x00006c00ff0477ac */ /* 0x000e620008000800 */
[----:B------:R-:W2:Y:S01]  /*0040*/  LDCU UR10, c[0x0][0x388] ;  /* 0x00007100ff0a77ac */ /* 0x000ea20008000800 */
[----:B-1----:R-:W-:-:S06]  /*0050*/  UIMAD UR5, UR5, UR4, URZ ;  /* 0x00000004050572a4 */ /* 0x002fcc000f8e02ff */
[----:B0-----:R-:W-:-:S05]  /*0060*/  VIADD R20, R0, UR5 ;  /* 0x0000000500147c36 */ /* 0x001fca0008000000 */
[----:B--2---:R-:W-:-:S13]  /*0070*/  ISETP.GE.AND P0, PT, R20, UR10, PT ;  /* 0x0000000a14007c0c */ /* 0x004fda000bf06270 */
[----:B------:R-:W-:Y:S05]  /*0080*/  @P0 EXIT ;  /* 0x000000000000094d */ /* 0x000fea0003800000 */
[----:B------:R-:W-:Y:S01]  /*0090*/  UISETP.GE.AND UP0, UPT, UR10, 0x1, UPT ;  /* 0x000000010a00788c */ /* 0x000fe2000bf06270 */
[----:B------:R-:W-:Y:S01]  /*00a0*/  CS2R R2, SRZ ;  /* 0x0000000000027805 */ /* 0x000fe2000001ff00 */
[----:B------:R-:W0:Y:S07]  /*00b0*/  LDCU.64 UR8, c[0x0][0x358] ;  /* 0x00006b00ff0877ac */ /* 0x000e2e0008000a00 */
[----:B------:R-:W-:Y:S05]  /*00c0*/  BRA.U !UP0, `(.L_x_0) ;  /* 0x0000000908d07547 */ /* 0x000fea000b800000 */
[----:B------:R-:W-:Y:S02]  /*00d0*/  UISETP.GE.U32.AND UP0, UPT, UR10, 0x10, UPT ;  /* 0x000000100a00788c */ /* 0x000fe4000bf06070 */
[----:B------:R-:W-:Y:S01]  /*00e0*/  IMAD R21, R20, UR10, RZ ;  /* 0x0000000a14157c24 */ /* 0x000fe2000f8e02ff */
[----:B------:R-:W-:Y:S01]  /*00f0*/  ULOP3.LUT UR6, UR10, 0xf, URZ, 0xc0, !UPT ;  /* 0x0000000f0a067892 */ /* 0x000fe2000f8ec0ff */
[----:B------:R-:W-:Y:S01]  /*0100*/  IMAD.MOV.U32 R22, RZ, RZ, RZ ;  /* 0x000000ffff167224 */ /* 0x000fe200078e00ff */
[----:B------:R-:W-:Y:S02]  /*0110*/  CS2R R2, SRZ ;  /* 0x0000000000027805 */ /* 0x000fe4000001ff00 */
[----:B------:R-:W-:Y:S02]  /*0120*/  UISETP.NE.AND UP1, UPT, UR6, URZ, UPT ;  /* 0x000000ff0600728c */ /* 0x000fe4000bf25270 */
[----:B------:R-:W-:Y:S09]  /*0130*/  BRA.U !UP0, `(.L_x_1) ;  /* 0x00000005084c7547 */ /* 0x000ff2000b800000 */
[----:B------:R-:W1:Y:S01]  /*0140*/  LDC.64 R2, c[0x0][0x380] ;  /* 0x0000e000ff027b82 */ /* 0x000e620000000a00 */
[----:B------:R-:W-:Y:S01]  /*0150*/  ULOP3.LUT UR4, UR10, 0x7ffffff0, URZ, 0xc0, !UPT ;  /* 0x7ffffff00a047892 */ /* 0x000fe2000f8ec0ff */
[----:B------:R-:W-:Y:S02]  /*0160*/  IMAD.MOV R24, RZ, RZ, -R20 ;  /* 0x000000ffff187224 */ /* 0x000fe400078e0a14 */
[----:B------:R-:W-:-:S03]  /*0170*/  IMAD.MOV.U32 R23, RZ, RZ, R21 ;  /* 0x000000ffff177224 */ /* 0x000fc600078e0015 */
[----:B------:R-:W-:Y:S01]  /*0180*/  IMAD.U32 R22, RZ, RZ, UR4 ;  /* 0x00000004ff167e24 */ /* 0x000fe2000f8e00ff */
[----:B------:R-:W-:Y:S01]  /*0190*/  UMOV UR4, URZ ;  /* 0x000000ff00047c82 */ /* 0x000fe20008000000 */
[----:B-1----:R-:W-:-:S03]  /*01a0*/  IMAD.WIDE R2, R21, 0x8, R2 ;  /* 0x0000000815027825 */ /* 0x002fc600078e0202 */
[----:B------:R-:W-:-:S05]  /*01b0*/  IADD3 R6, P0, PT, R2, 0x40, RZ ;  /* 0x0000004002067810 */ /* 0x000fca0007f1e0ff */
[----:B------:R-:W-:Y:S01]  /*01c0*/  IMAD.X R5, RZ, RZ, R3, P0 ;  /* 0x000000ffff057224 */ /* 0x000fe200000e0603 */
[----:B------:R-:W-:-:S07]  /*01d0*/  CS2R R2, SRZ ;  /* 0x0000000000027805 */ /* 0x000fce000001ff00 */
.L_x_2:
[----:B------:R-:W-:Y:S01]  /*01e0*/  ISETP.NE.AND P2, PT, R24, RZ, PT ;  /* 0x000000ff1800720c */ /* 0x000fe20003f45270 */
[----:B------:R-:W-:-:S06]  /*01f0*/  UIADD3 UR7, UPT, UPT, UR4, 0x1, URZ ;  /* 0x0000000104077890 */ /* 0x000fcc000fffe0ff */
[----:B------:R-:W-:-:S06]  /*0200*/  ISETP.NE.AND P3, PT, R20, UR7, PT ;  /* 0x0000000714007c0c */ /* 0x000fcc000bf65270 */
[----:B------:R-:W1:Y:S01]  /*0210*/  @P2 LDC.64 R12, c[0x0][0x380] ;  /* 0x0000e000ff0c2b82 */ /* 0x000e620000000a00 */
[----:B------:R-:W-:-:S06]  /*0220*/  IMAD.MOV.U32 R4, RZ, RZ, R6 ;  /* 0x000000ffff047224 */ /* 0x000fcc00078e0006 */
[----:B0-----:R-:W2:Y:S01]  /*0230*/  @P3 LDG.E.64 R14, desc[UR8][R4.64+-0x38] ;  /* 0xffffc808040e3981 */ /* 0x001ea2000c1e1b00 */
[----:B-1----:R-:W-:-:S06]  /*0240*/  @P2 IMAD.WIDE R12, R23, 0x8, R12 ;  /* 0x00000008170c2825 */ /* 0x002fcc00078e020c */
[----:B------:R-:W3:Y:S01]  /*0250*/  @P2 LDG.E.64 R12, desc[UR8][R12.64] ;  /* 0x000000080c0c2981 */ /* 0x000ee2000c1e1b00 */
[----:B------:R-:W-:-:S06]  /*0260*/  UIADD3 UR7, UPT, UPT, UR4, 0x2, URZ ;  /* 0x0000000204077890 */ /* 0x000fcc000fffe0ff */
[----:B------:R-:W-:Y:S01]  /*0270*/  ISETP.NE.AND P4, PT, R20, UR7, PT ;  /* 0x0000000714007c0c */ /* 0x000fe2000bf85270 */
[----:B------:R-:W-:-:S06]  /*0280*/  UIADD3 UR7, UPT, UPT, UR4, 0x3, URZ ;  /* 0x0000000304077890 */ /* 0x000fcc000fffe0ff */
[----:B------:R-:W-:Y:S01]  /*0290*/  ISETP.NE.AND P5, PT, R20, UR7, PT ;  /* 0x0000000714007c0c */ /* 0x000fe2000bfa5270 */
[----:B------:R-:W-:-:S05]  /*02a0*/  UIADD3 UR7, UPT, UPT, UR4, 0x4, URZ ;  /* 0x0000000404077890 */ /* 0x000fca000fffe0ff */
[----:B------:R-:W4:Y:S01]  /*02b0*/  @P4 LDG.E.64 R18, desc[UR8][R4.64+-0x30] ;  /* 0xffffd00804124981 */ /* 0x000f22000c1e1b00 */
[----:B------:R-:W-:Y:S01]  /*02c0*/  ISETP.NE.AND P6, PT, R20, UR7, PT ;  /* 0x0000000714007c0c */ /* 0x000fe2000bfc5270 */
[----:B------:R-:W-:-:S05]  /*02d0*/  UIADD3 UR7, UPT, UPT, UR4, 0x5, URZ ;  /* 0x0000000504077890 */ /* 0x000fca000fffe0ff */
[----:B------:R-:W5:Y:S01]  /*02e0*/  @P5 LDG.E.64 R6, desc[UR8][R4.64+-0x28] ;  /* 0xffffd80804065981 */ /* 0x000f62000c1e1b00 */
[----:B------:R-:W-:Y:S01]  /*02f0*/  ISETP.NE.AND P0, PT, R20, UR7, PT ;  /* 0x0000000714007c0c */ /* 0x000fe2000bf05270 */
[----:B------:R-:W-:-:S05]  /*0300*/  UIADD3 UR7, UPT, UPT, UR4, 0x6, URZ ;  /* 0x0000000604077890 */ /* 0x000fca000fffe0ff */
[----:B------:R-:W5:Y:S01]  /*0310*/  @P6 LDG.E.64 R8, desc[UR8][R4.64+-0x20] ;  /* 0xffffe00804086981 */ /* 0x000f62000c1e1b00 */
[----:B------:R-:W-:Y:S01]  /*0320*/  ISETP.NE.AND P1, PT, R20, UR7, PT ;  /* 0x0000000714007c0c */ /* 0x000fe2000bf25270 */
[----:B------:R-:W-:-:S05]  /*0330*/  UIADD3 UR7, UPT, UPT, UR4, 0x7, URZ ;  /* 0x0000000704077890 */ /* 0x000fca000fffe0ff */
[----:B------:R-:W5:Y:S01]  /*0340*/  @P0 LDG.E.64 R10, desc[UR8][R4.64+-0x18] ;  /* 0xffffe808040a0981 */ /* 0x000f62000c1e1b00 */
[----:B---3--:R-:W-:Y:S01]  /*0350*/  @P2 DADD R2, R2, |R12| ;  /* 0x0000000002022229 */ /* 0x008fe2000000040c */
[----:B------:R-:W-:Y:S01]  /*0360*/  ISETP.NE.AND P2, PT, R20, UR7, PT ;  /* 0x0000000714007c0c */ /* 0x000fe2000bf45270 */
[----:B------:R-:W-:-:S04]  /*0370*/  UIADD3 UR7, UPT, UPT, UR4, 0x8, URZ ;  /* 0x0000000804077890 */ /* 0x000fc8000fffe0ff */
[----:B------:R-:W3:Y:S02]  /*0380*/  @P1 LDG.E.64 R12, desc[UR8][R4.64+-0x10] ;  /* 0xfffff008040c1981 */ /* 0x000ee4000c1e1b00 */
[----:B--2---:R-:W-:Y:S01]  /*0390*/  @P3 DADD R2, R2, |R14| ;  /* 0x0000000002023229 */ /* 0x004fe2000000040e */
[----:B------:R-:W-:-:S05]  /*03a0*/  ISETP.NE.AND P3, PT, R20, UR7, PT ;  /* 0x0000000714007c0c */ /* 0x000fca000bf65270 */
[----:B------:R-:W2:Y:S08]  /*03b0*/  @P2 LDG.E.64 R14, desc[UR8][R4.64+-0x8] ;  /* 0xfffff808040e2981 */ /* 0x000eb0000c1e1b00 */
[----:B------:R-:W2:Y:S01]  /*03c0*/  @P3 LDG.E.64 R16, desc[UR8][R4.64] ;  /* 0x0000000804103981 */ /* 0x000ea2000c1e1b00 */
[----:B------:R-:W-:Y:S01]  /*03d0*/  UIADD3 UR7, UPT, UPT, UR4, 0x9, URZ ;  /* 0x0000000904077890 */ /* 0x000fe2000fffe0ff */
[----:B----4-:R-:W-:-:S05]  /*03e0*/  @P4 DADD R2, R2, |R18| ;  /* 0x0000000002024229 */ /* 0x010fca0000000412 */
[----:B------:R-:W-:Y:S01]  /*03f0*/  ISETP.NE.AND P4, PT, R20, UR7, PT ;  /* 0x0000000714007c0c */ /* 0x000fe2000bf85270 */
[----:B------:R-:W-:Y:S02]  /*0400*/  UIADD3 UR7, UPT, UPT, UR4, 0xa, URZ ;  /* 0x0000000a04077890 */ /* 0x000fe4000fffe0ff */
[----:B-----5:R-:W-:-:S04]  /*0410*/  @P5 DADD R2, R2, |R6| ;  /* 0x0000000002025229 */ /* 0x020fc80000000406 */
[----:B------:R-:W-:Y:S01]  /*0420*/  ISETP.NE.AND P5, PT, R20, UR7, PT ;  /* 0x0000000714007c0c */ /* 0x000fe2000bfa5270 */
[----:B------:R-:W-:-:S03]  /*0430*/  UIADD3 UR7, UPT, UPT, UR4, 0xb, URZ ;  /* 0x0000000b04077890 */ /* 0x000fc6000fffe0ff */
[----:B------:R-:W-:Y:S02]  /*0440*/  @P6 DADD R2, R2, |R8| ;  /* 0x0000000002026229 */ /* 0x000fe40000000408 */
[----:B------:R-:W4:Y:S01]  /*0450*/  @P4 LDG.E.64 R6, desc[UR8][R4.64+0x8] ;  /* 0x0000080804064981 */ /* 0x000f22000c1e1b00 */
[----:B------:R-:W-:Y:S01]  /*0460*/  ISETP.NE.AND P6, PT, R20, UR7, PT ;  /* 0x0000000714007c0c */ /* 0x000fe2000bfc5270 */
[----:B------:R-:W-:-:S05]  /*0470*/  UIADD3 UR7, UPT, UPT, UR4, 0xc, URZ ;  /* 0x0000000c04077890 */ /* 0x000fca000fffe0ff */
[----:B------:R-:W5:Y:S01]  /*0480*/  @P5 LDG.E.64 R8, desc[UR8][R4.64+0x10] ;  /* 0x0000100804085981 */ /* 0x000f62000c1e1b00 */
[----:B------:R-:W-:Y:S01]  /*0490*/  @P0 DADD R2, R2, |R10| ;  /* 0x0000000002020229 */ /* 0x000fe2000000040a */
[----:B------:R-:W-:Y:S01]  /*04a0*/  ISETP.NE.AND P0, PT, R20, UR7, PT ;  /* 0x0000000714007c0c */ /* 0x000fe2000bf05270 */
[----:B------:R-:W-:-:S04]  /*04b0*/  UIADD3 UR7, UPT, UPT, UR4, 0xd, URZ ;  /* 0x0000000d04077890 */ /* 0x000fc8000fffe0ff */
[----:B------:R-:W5:Y:S02]  /*04c0*/  @P6 LDG.E.64 R10, desc[UR8][R4.64+0x18] ;  /* 0x00001808040a6981 */ /* 0x000f64000c1e1b00 */
[----:B---3--:R-:W-:Y:S01]  /*04d0*/  @P1 DADD R2, R2, |R12| ;  /* 0x0000000002021229 */ /* 0x008fe2000000040c */
[----:B------:R-:W-:Y:S01]  /*04e0*/  ISETP.NE.AND P1, PT, R20, UR7, PT ;  /* 0x0000000714007c0c */ /* 0x000fe2000bf25270 */
[----:B------:R-:W-:-:S04]  /*04f0*/  UIADD3 UR7, UPT, UPT, UR4, 0xe, URZ ;  /* 0x0000000e04077890 */ /* 0x000fc8000fffe0ff */
[----:B------:R-:W3:Y:S02]  /*0500*/  @P0 LDG.E.64 R12, desc[UR8][R4.64+0x20] ;  /* 0x00002008040c0981 */ /* 0x000ee4000c1e1b00 */
[----:B--2---:R-:W-:Y:S01]  /*0510*/  @P2 DADD R2, R2, |R14| ;  /* 0x0000000002022229 */ /* 0x004fe2000000040e */
[----:B------:R-:W-:Y:S01]  /*0520*/  ISETP.NE.AND P2, PT, R20, UR7, PT ;  /* 0x0000000714007c0c */ /* 0x000fe2000bf45270 */
[----:B------:R-:W-:-:S04]  /*0530*/  UIADD3 UR7, UPT, UPT, UR4, 0xf, URZ ;  /* 0x0000000f04077890 */ /* 0x000fc8000fffe0ff */
[----:B------:R-:W2:Y:S02]  /*0540*/  @P1 LDG.E.64 R14, desc[UR8][R4.64+0x28] ;  /* 0x00002808040e1981 */ /* 0x000ea4000c1e1b00 */
[----:B------:R-:W-:Y:S01]  /*0550*/  @P3 DADD R2, R2, |R16| ;  /* 0x0000000002023229 */ /* 0x000fe20000000410 */
[----:B------:R-:W-:-:S05]  /*0560*/  ISETP.NE.AND P3, PT, R20, UR7, PT ;  /* 0x0000000714007c0c */ /* 0x000fca000bf65270 */
[----:B------:R-:W2:Y:S08]  /*0570*/  @P2 LDG.E.64 R16, desc[UR8][R4.64+0x30] ;  /* 0x0000300804102981 */ /* 0x000eb0000c1e1b00 */
[----:B------:R0:W2:Y:S01]  /*0580*/  @P3 LDG.E.64 R18, desc[UR8][R4.64+0x38] ;  /* 0x0000380804123981 */ /* 0x0000a2000c1e1b00 */
[----:B----4-:R-:W-:-:S08]  /*0590*/  @P4 DADD R2, R2, |R6| ;  /* 0x0000000002024229 */ /* 0x010fd00000000406 */
[----:B-----5:R-:W-:-:S08]  /*05a0*/  @P5 DADD R2, R2, |R8| ;  /* 0x0000000002025229 */ /* 0x020fd00000000408 */
[----:B------:R-:W-:Y:S01]  /*05b0*/  @P6 DADD R2, R2, |R10| ;  /* 0x0000000002026229 */ /* 0x000fe2000000040a */
[----:B------:R-:W-:Y:S01]  /*05c0*/  UIADD3 UR4, UPT, UPT, UR4, 0x10, URZ ;  /* 0x0000001004047890 */ /* 0x000fe2000fffe0ff */
[----:B------:R-:W-:Y:S02]  /*05d0*/  VIADD R24, R24, 0x10 ;  /* 0x0000001018187836 */ /* 0x000fe40000000000 */
[----:B------:R-:W-:-:S04]  /*05e0*/  VIADD R23, R23, 0x10 ;  /* 0x0000001017177836 */ /* 0x000fc80000000000 */
[----:B---3--:R-:W-:Y:S01]  /*05f0*/  @P0 DADD R2, R2, |R12| ;  /* 0x0000000002020229 */ /* 0x008fe2000000040c */
[----:B------:R-:W-:-:S07]  /*0600*/  ISETP.NE.AND P0, PT, R22, UR4, PT ;  /* 0x0000000416007c0c */ /* 0x000fce000bf05270 */
[----:B--2---:R-:W-:Y:S01]  /*0610*/  @P1 DADD R2, R2, |R14| ;  /* 0x0000000002021229 */ /* 0x004fe2000000040e */
[----:B------:R-:W-:-:S07]  /*0620*/  IADD3 R6, P1, PT, R4, 0x80, RZ ;  /* 0x0000008004067810 */ /* 0x000fce0007f3e0ff */
[----:B------:R-:W-:Y:S01]  /*0630*/  @P2 DADD R2, R2, |R16| ;  /* 0x0000000002022229 */ /* 0x000fe20000000410 */
[----:B0-----:R-:W-:-:S07]  /*0640*/  IMAD.X R5, RZ, RZ, R5, P1 ;  /* 0x000000ffff057224 */ /* 0x001fce00008e0605 */
[----:B------:R-:W-:Y:S01]  /*0650*/  @P3 DADD R2, R2, |R18| ;  /* 0x0000000002023229 */ /* 0x000fe20000000412 */
[----:B------:R-:W-:Y:S10]  /*0660*/  @P0 BRA `(.L_x_2) ;  /* 0xfffffff800dc0947 */ /* 0x000ff4000383ffff */
.L_x_1:
[----:B------:R-:W-:Y:S05]  /*0670*/  BRA.U !UP1, `(.L_x_0) ;  /* 0x0000000509647547 */ /* 0x000fea000b800000 */
[----:B------:R-:W1:Y:S01]  /*0680*/  LDCU UR4, c[0x0][0x388] ;  /* 0x00007100ff0477ac */ /* 0x000e620008000800 */
[----:B------:R-:W-:Y:S02]  /*0690*/  UISETP.GE.U32.AND UP0, UPT, UR6, 0x8, UPT ;  /* 0x000000080600788c */ /* 0x000fe4000bf06070 */
[----:B-1----:R-:W-:-:S04]  /*06a0*/  ULOP3.LUT UR7, UR4, 0x7, URZ, 0xc0, !UPT ;  /* 0x0000000704077892 */ /* 0x002fc8000f8ec0ff */
[----:B------:R-:W-:-:S03]  /*06b0*/  UISETP.NE.AND UP1, UPT, UR7, URZ, UPT ;  /* 0x000000ff0700728c */ /* 0x000fc6000bf25270 */
[----:B------:R-:W-:Y:S08]  /*06c0*/  BRA.U !UP0, `(.L_x_3) ;  /* 0x0000000108a07547 */ /* 0x000ff0000b800000 */
[----:B------:R-:W-:Y:S01]  /*06d0*/  ISETP.NE.AND P6, PT, R20, R22, PT ;  /* 0x000000161400720c */ /* 0x000fe20003fc5270 */
[----:B------:R-:W1:-:S12]  /*06e0*/  LDCU.64 UR12, c[0x0][0x380] ;  /* 0x00007000ff0c77ac */ /* 0x000e580008000a00 */
[----:B------:R-:W2:Y:S01]  /*06f0*/  @P6 LDC.64 R6, c[0x0][0x380] ;  /* 0x0000e000ff066b82 */ /* 0x000ea20000000a00 */
[----:B------:R-:W-:-:S04]  /*0700*/  @P6 IMAD.IADD R5, R21, 0x1, R22 ;  /* 0x0000000115056824 */ /* 0x000fc800078e0216 */
[----:B--2---:R-:W-:-:S06]  /*0710*/  @P6 IMAD.WIDE R6, R5, 0x8, R6 ;  /* 0x0000000805066825 */ /* 0x004fcc00078e0206 */
[----:B0-----:R-:W2:Y:S01]  /*0720*/  @P6 LDG.E.64 R6, desc[UR8][R6.64] ;  /* 0x0000000806066981 */ /* 0x001ea2000c1e1b00 */
[C---:B------:R-:W-:Y:S01]  /*0730*/  VIADD R5, R22.reuse, 0x1 ;  /* 0x0000000116057836 */ /* 0x040fe20000000000 */
[C---:B------:R-:W-:Y:S01]  /*0740*/  IADD3 R8, P0, PT, R21.reuse, R22, RZ ;  /* 0x0000001615087210 */ /* 0x040fe20007f1e0ff */
[C---:B------:R-:W-:Y:S02]  /*0750*/  VIADD R9, R22.reuse, 0x2 ;  /* 0x0000000216097836 */ /* 0x040fe40000000000 */
[----:B------:R-:W-:Y:S01]  /*0760*/  VIADD R11, R22, 0x3 ;  /* 0x00000003160b7836 */ /* 0x000fe20000000000 */
[----:B------:R-:W-:Y:S02]  /*0770*/  ISETP.NE.AND P5, PT, R20, R5, PT ;  /* 0x000000051400720c */ /* 0x000fe40003fa5270 */
[----:B------:R-:W-:Y:S02]  /*0780*/  LEA.HI.X.SX32 R5, R21, RZ, 0x1, P0 ;  /* 0x000000ff15057211 */ /* 0x000fe400000f0eff */
[----:B-1----:R-:W-:-:S02]  /*0790*/  LEA R4, P0, R8, UR12, 0x3 ;  /* 0x0000000c08047c11 */ /* 0x002fc4000f8018ff */
[----:B------:R-:W-:Y:S02]  /*07a0*/  ISETP.NE.AND P4, PT, R20, R9, PT ;  /* 0x000000091400720c */ /* 0x000fe40003f85270 */
[----:B------:R-:W-:Y:S02]  /*07b0*/  LEA.HI.X R5, R8, UR13, R5, 0x3, P0 ;  /* 0x0000000d08057c11 */ /* 0x000fe400080f1c05 */
[----:B------:R-:W-:-:S03]  /*07c0*/  ISETP.NE.AND P3, PT, R20, R11, PT ;  /* 0x0000000b1400720c */ /* 0x000fc60003f65270 */
[----:B------:R-:W3:Y:S01]  /*07d0*/  @P5 LDG.E.64 R8, desc[UR8][R4.64+0x8] ;  /* 0x0000080804085981 */ /* 0x000ee2000c1e1b00 */
[----:B------:R-:W-:-:S05]  /*07e0*/  VIADD R13, R22, 0x4 ;  /* 0x00000004160d7836 */ /* 0x000fca0000000000 */
[----:B------:R-:W4:Y:S01]  /*07f0*/  @P4 LDG.E.64 R10, desc[UR8][R4.64+0x10] ;  /* 0x00001008040a4981 */ /* 0x000f22000c1e1b00 */
[----:B------:R-:W-:Y:S01]  /*0800*/  ISETP.NE.AND P2, PT, R20, R13, PT ;  /* 0x0000000d1400720c */ /* 0x000fe20003f45270 */
[C---:B------:R-:W-:Y:S02]  /*0810*/  VIADD R15, R22.reuse, 0x5 ;  /* 0x00000005160f7836 */ /* 0x040fe40000000000 */
[----:B------:R-:W5:Y:S01]  /*0820*/  @P3 LDG.E.64 R12, desc[UR8][R4.64+0x18] ;  /* 0x00001808040c3981 */ /* 0x000f62000c1e1b00 */
[----:B------:R-:W-:Y:S02]  /*0830*/  VIADD R17, R22, 0x6 ;  /* 0x0000000616117836 */ /* 0x000fe40000000000 */
[----:B------:R-:W-:-:S03]  /*0840*/  ISETP.NE.AND P1, PT, R20, R15, PT ;  /* 0x0000000f1400720c */ /* 0x000fc60003f25270 */
[----:B------:R-:W-:-:S04]  /*0850*/  ISETP.NE.AND P0, PT, R20, R17, PT ;  /* 0x000000111400720c */ /* 0x000fc80003f05270 */
[----:B------:R-:W5:Y:S01]  /*0860*/  @P2 LDG.E.64 R14, desc[UR8][R4.64+0x20] ;  /* 0x00002008040e2981 */ /* 0x000f62000c1e1b00 */
[----:B------:R-:W-:-:S05]  /*0870*/  VIADD R19, R22, 0x7 ;  /* 0x0000000716137836 */ /* 0x000fca0000000000 */
[----:B------:R-:W5:Y:S01]  /*0880*/  @P1 LDG.E.64 R16, desc[UR8][R4.64+0x28] ;  /* 0x0000280804101981 */ /* 0x000f62000c1e1b00 */
[----:B--2---:R-:W-:Y:S01]  /*0890*/  @P6 DADD R2, R2, |R6| ;  /* 0x0000000002026229 */ /* 0x004fe20000000406 */
[----:B------:R-:W-:Y:S02]  /*08a0*/  ISETP.NE.AND P6, PT, R20, R19, PT ;  /* 0x000000131400720c */ /* 0x000fe40003fc5270 */
[----:B------:R-:W2:Y:S11]  /*08b0*/  @P0 LDG.E.64 R6, desc[UR8][R4.64+0x30] ;  /* 0x0000300804060981 */ /* 0x000eb6000c1e1b00 */
[----:B------:R-:W2:Y:S01]  /*08c0*/  @P6 LDG.E.64 R18, desc[UR8][R4.64+0x38] ;  /* 0x0000380804126981 */ /* 0x000ea2000c1e1b00 */
[----:B------:R-:W-:Y:S01]  /*08d0*/  VIADD R22, R22, 0x8 ;  /* 0x0000000816167836 */ /* 0x000fe20000000000 */
[----:B---3--:R-:W-:-:S08]  /*08e0*/  @P5 DADD R2, R2, |R8| ;  /* 0x0000000002025229 */ /* 0x008fd00000000408 */
[----:B----4-:R-:W-:-:S08]  /*08f0*/  @P4 DADD R2, R2, |R10| ;  /* 0x0000000002024229 */ /* 0x010fd0000000040a */
[----:B-----5:R-:W-:-:S08]  /*0900*/  @P3 DADD R2, R2, |R12| ;  /* 0x0000000002023229 */ /* 0x020fd0000000040c */
[----:B------:R-:W-:-:S08]  /*0910*/  @P2 DADD R2, R2, |R14| ;  /* 0x0000000002022229 */ /* 0x000fd0000000040e */
[----:B------:R-:W-:-:S08]  /*0920*/  @P1 DADD R2, R2, |R16| ;  /* 0x0000000002021229 */ /* 0x000fd00000000410 */
[----:B--2---:R-:W-:-:S08]  /*0930*/  @P0 DADD R2, R2, |R6| ;  /* 0x0000000002020229 */ /* 0x004fd00000000406 */
[----:B------:R-:W-:-:S11]  /*0940*/  @P6 DADD R2, R2, |R18| ;  /* 0x0000000002026229 */ /* 0x000fd60000000412 */
.L_x_3:
[----:B------:R-:W-:Y:S05]  /*0950*/  BRA.U !UP1, `(.L_x_0) ;  /* 0x0000000109ac7547 */ /* 0x000fea000b800000 */
[----:B------:R-:W-:Y:S02]  /*0960*/  UISETP.GE.U32.AND UP0, UPT, UR7, 0x4, UPT ;  /* 0x000000040700788c */ /* 0x000fe4000bf06070 */
[----:B------:R-:W-:-:S04]  /*0970*/  ULOP3.LUT UR4, UR4, 0x3, URZ, 0xc0, !UPT ;  /* 0x0000000304047892 */ /* 0x000fc8000f8ec0ff */
[----:B------:R-:W-:-:S03]  /*0980*/  UISETP.NE.AND UP1, UPT, UR4, URZ, UPT ;  /* 0x000000ff0400728c */ /* 0x000fc6000bf25270 */
[----:B------:R-:W-:Y:S08]  /*0990*/  BRA.U !UP0, `(.L_x_4) ;  /* 0x0000000108647547 */ /* 0x000ff0000b800000 */
[-C--:B------:R-:W-:Y:S01]  /*09a0*/  ISETP.NE.AND P0, PT, R20, R22.reuse, PT ;  /* 0x000000161400720c */ /* 0x080fe20003f05270 */
[----:B------:R-:W1:Y:S01]  /*09b0*/  LDCU.64 UR6, c[0x0][0x380] ;  /* 0x00007000ff0677ac */ /* 0x000e620008000a00 */
[----:B------:R-:W-:Y:S01]  /*09c0*/  VIADD R7, R22, 0x1 ;  /* 0x0000000116077836 */ /* 0x000fe20000000000 */
[----:B------:R-:W-:Y:S02]  /*09d0*/  SHF.R.S32.HI R6, RZ, 0x1f, R22 ;  /* 0x0000001fff067819 */ /* 0x000fe40000011416 */
[C---:B------:R-:W-:Y:S02]  /*09e0*/  IADD3 R9, P2, PT, R21.reuse, R22, RZ ;  /* 0x0000001615097210 */ /* 0x040fe40007f5e0ff */
[----:B------:R-:W-:Y:S02]  /*09f0*/  ISETP.NE.AND P1, PT, R20, R7, PT ;  /* 0x000000071400720c */ /* 0x000fe40003f25270 */
[----:B------:R-:W-:-:S04]  /*0a00*/  LEA.HI.X.SX32 R6, R21, R6, 0x1, P2 ;  /* 0x0000000615067211 */ /* 0x000fc800010f0eff */
[----:B------:R-:W2:Y:S01]  /*0a10*/  @P0 LDC.64 R4, c[0x0][0x380] ;  /* 0x0000e000ff040b82 */ /* 0x000ea20000000a00 */
[----:B------:R-:W-:Y:S01]  /*0a20*/  @P0 IMAD.IADD R13, R21, 0x1, R22 ;  /* 0x00000001150d0824 */ /* 0x000fe200078e0216 */
[----:B-1----:R-:W-:-:S04]  /*0a30*/  LEA R10, P2, R9, UR6, 0x3 ;  /* 0x00000006090a7c11 */ /* 0x002fc8000f8418ff */
[----:B------:R-:W-:Y:S01]  /*0a40*/  LEA.HI.X R11, R9, UR7, R6, 0x3, P2 ;  /* 0x00000007090b7c11 */ /* 0x000fe200090f1c06 */
[----:B------:R-:W-:Y:S02]  /*0a50*/  VIADD R7, R22, 0x3 ;  /* 0x0000000316077836 */ /* 0x000fe40000000000 */
[----:B--2---:R-:W-:-:S04]  /*0a60*/  @P0 IMAD.WIDE R12, R13, 0x8, R4 ;  /* 0x000000080d0c0825 */ /* 0x004fc800078e0204 */
[----:B------:R-:W-:Y:S02]  /*0a70*/  VIADD R5, R22, 0x2 ;  /* 0x0000000216057836 */ /* 0x000fe40000000000 */
[----:B0-----:R-:W2:Y:S03]  /*0a80*/  @P0 LDG.E.64 R12, desc[UR8][R12.64] ;  /* 0x000000080c0c0981 */ /* 0x001ea6000c1e1b00 */
[C---:B------:R-:W-:Y:S02]  /*0a90*/  ISETP.NE.AND P2, PT, R20.reuse, R5, PT ;  /* 0x000000051400720c */ /* 0x040fe40003f45270 */
[----:B------:R-:W3:Y:S01]  /*0aa0*/  @P1 LDG.E.64 R4, desc[UR8][R10.64+0x8] ;  /* 0x000008080a041981 */ /* 0x000ee2000c1e1b00 */
[----:B------:R-:W-:-:S10]  /*0ab0*/  ISETP.NE.AND P3, PT, R20, R7, PT ;  /* 0x000000071400720c */ /* 0x000fd40003f65270 */
[----:B------:R-:W4:Y:S04]  /*0ac0*/  @P2 LDG.E.64 R6, desc[UR8][R10.64+0x10] ;  /* 0x000010080a062981 */ /* 0x000f28000c1e1b00 */
[----:B------:R-:W5:Y:S01]  /*0ad0*/  @P3 LDG.E.64 R8, desc[UR8][R10.64+0x18] ;  /* 0x000018080a083981 */ /* 0x000f62000c1e1b00 */
[----:B------:R-:W-:Y:S01]  /*0ae0*/  VIADD R22, R22, 0x4 ;  /* 0x0000000416167836 */ /* 0x000fe20000000000 */
[----:B--2---:R-:W-:-:S08]  /*0af0*/  @P0 DADD R2, R2, |R12| ;  /* 0x0000000002020229 */ /* 0x004fd0000000040c */
[----:B---3--:R-:W-:-:S08]  /*0b00*/  @P1 DADD R2, R2, |R4| ;  /* 0x0000000002021229 */ /* 0x008fd00000000404 */
[----:B----4-:R-:W-:-:S08]  /*0b10*/  @P2 DADD R2, R2, |R6| ;  /* 0x0000000002022229 */ /* 0x010fd00000000406 */
[----:B-----5:R-:W-:-:S11]  /*0b20*/  @P3 DADD R2, R2, |R8| ;  /* 0x0000000002023229 */ /* 0x020fd60000000408 */
.L_x_4:
[----:B------:R-:W-:Y:S05]  /*0b30*/  BRA.U !UP1, `(.L_x_0) ;  /* 0x0000000109347547 */ /* 0x000fea000b800000 */
[----:B------:R-:W-:Y:S01]  /*0b40*/  IMAD.IADD R21, R21, 0x1, R22 ;  /* 0x0000000115157824 */ /* 0x000fe200078e0216 */
[----:B------:R-:W-:Y:S01]  /*0b50*/  IADD3 R0, PT, PT, R22, -UR5, -R0 ;  /* 0x8000000516007c10 */ /* 0x000fe2000fffe800 */
[----:B------:R-:W-:-:S12]  /*0b60*/  UIADD3 UR4, UPT, UPT, -UR4, URZ, URZ ;  /* 0x000000ff04047290 */ /* 0x000fd8000fffe1ff */
.L_x_5:
[----:B------:R-:W-:-:S13]  /*0b70*/  ISETP.NE.AND P0, PT, R0, RZ, PT ;  /* 0x000000ff0000720c */ /* 0x000fda0003f05270 */
[----:B------:R-:W1:Y:S02]  /*0b80*/  @P0 LDC.64 R4, c[0x0][0x380] ;  /* 0x0000e000ff040b82 */ /* 0x000e640000000a00 */
[----:B-1----:R-:W-:-:S06]  /*0b90*/  @P0 IMAD.WIDE R4, R21, 0x8, R4 ;  /* 0x0000000815040825 */ /* 0x002fcc00078e0204 */
[----:B0-----:R-:W2:Y:S01]  /*0ba0*/  @P0 LDG.E.64 R4, desc[UR8][R4.64] ;  /* 0x0000000804040981 */ /* 0x001ea2000c1e1b00 */
[----:B------:R-:W-:Y:S01]  /*0bb0*/  UIADD3 UR4, UPT, UPT, UR4, 0x1, URZ ;  /* 0x0000000104047890 */ /* 0x000fe2000fffe0ff */
[----:B------:R-:W-:Y:S02]  /*0bc0*/  VIADD R0, R0, 0x1 ;  /* 0x0000000100007836 */ /* 0x000fe40000000000 */
[----:B------:R-:W-:Y:S01]  /*0bd0*/  VIADD R21, R21, 0x1 ;  /* 0x0000000115157836 */ /* 0x000fe20000000000 */
[----:B------:R-:W-:Y:S01]  /*0be0*/  UISETP.NE.AND UP0, UPT, UR4, URZ, UPT ;  /* 0x000000ff0400728c */ /* 0x000fe2000bf05270 */
[----:B--2---:R-:W-:-:S08]  /*0bf0*/  @P0 DADD R2, R2, |R4| ;  /* 0x0000000002020229 */ /* 0x004fd00000000404 */
[----:B------:R-:W-:Y:S05]  /*0c00*/  BRA.U UP0, `(.L_x_5) ;  /* 0xfffffffd00d87547 */ /* 0x000fea000b83ffff */
.L_x_0:
[----:B------:R-:W1:Y:S01]  /*0c10*/  LDC.64 R4, c[0x0][0x380] ;  /* 0x0000e000ff047b82 */ /* 0x000e620000000a00 */
[----:B------:R-:W2:Y:S02]  /*0c20*/  LDCU UR4, c[0x0][0x388] ;  /* 0x00007100ff0477ac */ /* 0x000ea40008000800 */
[----:B--2---:R-:W-:-:S04]  /*0c30*/  IMAD R7, R20, UR4, R20 ;  /* 0x0000000414077c24 */ /* 0x004fc8000f8e0214 */
[----:B-1----:R-:W-:-:S05]  /*0c40*/  IMAD.WIDE R4, R7, 0x8, R4 ;  /* 0x0000000807047825 */ /* 0x002fca00078e0204 */
[----:B0-----:R-:W2:Y:S02]  /*0c50*/  LDG.E.64 R6, desc[UR8][R4.64] ;  /* 0x0000000804067981 */ /* 0x001ea4000c1e1b00 */
[----:B--2---:R-:W-:-:S14]  /*0c60*/  DSETP.GE.AND P0, PT, R2, |R6|, PT ;  /* 0x400000060200722a */ /* 0x004fdc0003f06000 */
[----:B------:R-:W-:Y:S05]  /*0c70*/  @!P0 EXIT ;  /* 0x000000000000894d */ /* 0x000fea0003800000 */
[----:B------:R-:W-:-:S08]  /*0c80*/  DADD R2, R2, 1 ;  /* 0x3ff0000002027429 */ /* 0x000fd00000000000 */
[----:B------:R-:W-:-:S07]  /*0c90*/  DADD R2, R6, R2 ;  /* 0x0000000006027229 */ /* 0x000fce0000000002 */
[----:B------:R-:W-:Y:S01]  /*0ca0*/  STG.E.64 desc[UR8][R4.64], R2 ;  /* 0x0000000204007986 */ /* 0x000fe2000c101b08 */
[----:B------:R-:W-:Y:S05]  /*0cb0*/  EXIT ;  /* 0x000000000000794d */ /* 0x000fea0003800000 */
.L_x_6:
[----:B------:R-:W-:-:S00]  /*0cc0*/  BRA `(.L_x_6) ;  /* 0xfffffffc00fc7947 */ /* 0x000fc0000383ffff */
[----:B------:R-:W-:-:S00]  /*0cd0*/  NOP ;  /* 0x0000000000007918 */ /* 0x000fc00000000000 */
        /* <DEDUP_REMOVED lines=10> */
.L_x_31:


//--------------------- .text._Z20generateRandomValuesPdi --------------------------
	.section	.text._Z20generateRandomValuesPdi,"ax",@progbits
	.align	128
        .global         _Z20generateRandomValuesPdi
        .type           _Z20generateRandomValuesPdi,@function
        .size           _Z20generateRandomValuesPdi,(.L_x_32 - _Z20generateRandomValuesPdi)
        .other          _Z20generateRandomValuesPdi,@"STO_CUDA_ENTRY STV_DEFAULT"
_Z20generateRandomValuesPdi:
.text._Z20generateRandomValuesPdi:
[----:B------:R-:W0:Y:S01]  /*0000*/  LDC R1, c[0x0][0x37c] ;  /* 0x0000df00ff017b82 */ /* 0x000e220000000800 */
[----:B------:R-:W1:Y:S07]  /*0010*/  S2R R3, SR_TID.X ;  /* 0x0000000000037919 */ /* 0x000e6e0000002100 */
[----:B------:R-:W1:Y:S01]  /*0020*/  LDC R0, c[0x0][0x360] ;  /* 0x0000d800ff007b82 */ /* 0x000e620000000800 */
[----:B------:R-:W2:Y:S01]  /*0030*/  LDCU UR8, c[0x0][0x388] ;  /* 0x00007100ff0877ac */ /* 0x000ea20008000800 */
[----:B0-----:R-:W-:Y:S01]  /*0040*/  VIADD R1, R1, 0xffffffa0 ;  /* 0xffffffa001017836 */ /* 0x001fe20000000000 */
[----:B------:R-:W0:Y:S05]  /*0050*/  S2R R2, SR_TID.Y ;  /* 0x0000000000027919 */ /* 0x000e2a0000002200 */
[----:B------:R-:W1:Y:S08]  /*0060*/  S2UR UR4, SR_CTAID.X ;  /* 0x00000000000479c3 */ /* 0x000e700000002500 */
[----:B------:R-:W0:Y:S08]  /*0070*/  S2UR UR5, SR_CTAID.Y ;  /* 0x00000000000579c3 */ /* 0x000e300000002600 */
[----:B------:R-:W0:Y:S01]  /*0080*/  LDC R11, c[0x0][0x364] ;  /* 0x0000d900ff0b7b82 */ /* 0x000e220000000800 */
[----:B-1----:R-:W-:-:S02]  /*0090*/  IMAD R0, R0, UR4, R3 ;  /* 0x0000000400007c24 */ /* 0x002fc4000f8e0203 */
[----:B0-----:R-:W-:-:S05]  /*00a0*/  IMAD R11, R11, UR5, R2 ;  /* 0x000000050b0b7c24 */ /* 0x001fca000f8e0202 */
[----:B------:R-:W-:-:S04]  /*00b0*/  VIMNMX R2, PT, PT, R0, R11, !PT ;  /* 0x0000000b00027248 */ /* 0x000fc80007fe0100 */
[----:B--2---:R-:W-:-:S13]  /*00c0*/  ISETP.GE.AND P0, PT, R2, UR8, PT ;  /* 0x0000000802007c0c */ /* 0x004fda000bf06270 */
[----:B------:R-:W-:Y:S05]  /*00d0*/  @P0 EXIT ;  /* 0x000000000000094d */ /* 0x000fea0003800000 */
[----:B------:R-:W-:Y:S01]  /*00e0*/  ISETP.NE.AND P0, PT, R0, R11, PT ;  /* 0x0000000b0000720c */ /* 0x000fe20003f05270 */
[----:B------:R-:W0:Y:S01]  /*00f0*/  LDCU.64 UR6, c[0x0][0x358] ;  /* 0x00006b00ff0677ac */ /* 0x000e220008000a00 */
[----:B------:R-:W-:-:S11]  /*0100*/  VIADD R9, R1, 0x30 ;  /* 0x0000003001097836 */ /* 0x000fd60000000000 */
[----:B------:R-:W-:Y:S05]  /*0110*/  @P0 BRA `(.L_x_7) ;  /* 0x0000002400d00947 */ /* 0x000fea0003800000 */
[----:B------:R-:W-:-:S06]  /*0120*/  CS2R R2, SR_CLOCKLO ;  /* 0x0000000000027805 */ /* 0x000fcc0000015000 */
[----:B------:R-:W-:Y:S01]  /*0130*/  LOP3.LUT R3, R3, 0xf7dcefdd, RZ, 0x3c, !PT ;  /* 0xf7dcefdd03037812 */ /* 0x000fe200078e3cff */
[----:B------:R-:W-:Y:S01]  /*0140*/  IMAD R0, R0, UR8, R0 ;  /* 0x0000000800007c24 */ /* 0x000fe2000f8e0200 */
[----:B------:R-:W-:Y:S01]  /*0150*/  LOP3.LUT R2, R2, 0xaad26b49, RZ, 0x3c, !PT ;  /* 0xaad26b4902027812 */ /* 0x000fe200078e3cff */
[----:B------:R-:W-:Y:S02]  /*0160*/  BSSY.RECONVERGENT B0, `(.L_x_8) ;  /* 0x000025c000007945 */ /* 0x000fe40003800200 */
[----:B------:R-:W-:Y:S01]  /*0170*/  IMAD R4, R3, -0x658354e5, RZ ;  /* 0x9a7cab1b03047824 */ /* 0x000fe200078e02ff */
[----:B------:R-:W-:Y:S01]  /*0180*/  ISETP.NE.AND P0, PT, R0, RZ, PT ;  /* 0x000000ff0000720c */ /* 0x000fe20003f05270 */
[----:B------:R-:W-:Y:S02]  /*0190*/  IMAD R3, R2, 0x4182bed5, RZ ;  /* 0x4182bed502037824 */ /* 0x000fe400078e02ff */
[----:B------:R-:W-:Y:S02]  /*01a0*/  VIADD R7, R4, 0x1f123bb5 ;  /* 0x1f123bb504077836 */ /* 0x000fe40000000000 */
[C---:B------:R-:W-:Y:S01]  /*01b0*/  VIADD R5, R3.reuse, 0x583f19 ;  /* 0x00583f1903057836 */ /* 0x040fe20000000000 */
[----:B------:R-:W-:-:S02]  /*01c0*/  IADD3 R2, PT, PT, R3, 0x64f0c9, R4 ;  /* 0x0064f0c903027810 */ /* 0x000fc40007ffe004 */
[C---:B------:R-:W-:Y:S01]  /*01d0*/  LOP3.LUT R6, R3.reuse, 0x159a55e5, RZ, 0x3c, !PT ;  /* 0x159a55e503067812 */ /* 0x040fe200078e3cff */
[----:B------:R-:W-:Y:S01]  /*01e0*/  VIADD R3, R3, 0x75bcd15 ;  /* 0x075bcd1503037836 */ /* 0x000fe20000000000 */
[----:B------:R-:W-:-:S03]  /*01f0*/  LOP3.LUT R4, R4, 0x5491333, RZ, 0x3c, !PT ;  /* 0x0549133304047812 */ /* 0x000fc600078e3cff */
[----:B------:R1:W-:Y:S04]  /*0200*/  STL.64 [R1+0x8], R6 ;  /* 0x0000080601007387 */ /* 0x0003e80000100a00 */
[----:B------:R1:W-:Y:S04]  /*0210*/  STL.64 [R1], R2 ;  /* 0x0000000201007387 */ /* 0x0003e80000100a00 */
[----:B------:R1:W-:Y:S01]  /*0220*/  STL.64 [R1+0x10], R4 ;  /* 0x0000100401007387 */ /* 0x0003e20000100a00 */
[----:B------:R-:W-:Y:S05]  /*0230*/  @!P0 BRA `(.L_x_9) ;  /* 0x0000002400388947 */ /* 0x000fea0003800000 */
[----:B------:R-:W-:Y:S02]  /*0240*/  IMAD.MOV.U32 R13, RZ, RZ, RZ ;  /* 0x000000ffff0d7224 */ /* 0x000fe400078e00ff */
[----:B------:R-:W-:Y:S02]  /*0250*/  IMAD.MOV.U32 R12, RZ, RZ, R0 ;  /* 0x000000ffff0c7224 */ /* 0x000fe400078e0000 */
[----:B------:R-:W-:-:S07]  /*0260*/  IMAD.MOV.U32 R9, RZ, RZ, RZ ;  /* 0x000000ffff097224 */ /* 0x000fce00078e00ff */
.L_x_18:
[----:B-1----:R-:W-:Y:S01]  /*0270*/  LOP3.LUT R4, R12, 0x3, RZ, 0xc0, !PT ;  /* 0x000000030c047812 */ /* 0x002fe200078ec0ff */
[----:B------:R-:W-:Y:S03]  /*0280*/  BSSY.RECONVERGENT B1, `(.L_x_10) ;  /* 0x0000243000017945 */ /* 0x000fe60003800200 */
[----:B------:R-:W-:-:S04]  /*0290*/  ISETP.NE.U32.AND P0, PT, R4, RZ, PT ;  /* 0x000000ff0400720c */ /* 0x000fc80003f05070 */
[----:B------:R-:W-:-:S13]  /*02a0*/  ISETP.NE.AND.EX P0, PT, RZ, RZ, PT, P0 ;  /* 0x000000ffff00720c */ /* 0x000fda0003f05300 */
[----:B------:R-:W-:Y:S05]  /*02b0*/  @!P0 BRA `(.L_x_11) ;  /* 0x0000002000fc8947 */ /* 0x000fea0003800000 */
[----:B------:R-:W1:Y:S01]  /*02c0*/  LDC.64 R10, c[0x4][RZ] ;  /* 0x01000000ff0a7b82 */ /* 0x000e620000000a00 */
[----:B------:R-:W-:Y:S01]  /*02d0*/  IMAD.MOV.U32 R8, RZ, RZ, RZ ;  /* 0x000000ffff087224 */ /* 0x000fe200078e00ff */
[----:B------:R-:W-:Y:S02]  /*02e0*/  CS2R R4, SRZ ;  /* 0x0000000000047805 */ /* 0x000fe4000001ff00 */
[----:B------:R-:W-:Y:S01]  /*02f0*/  CS2R R6, SRZ ;  /* 0x0000000000067805 */ /* 0x000fe2000001ff00 */
[----:B------:R-:W-:Y:S02]  /*0300*/  IMAD.MOV.U32 R3, RZ, RZ, RZ ;  /* 0x000000ffff037224 */ /* 0x000fe400078e00ff */
[----:B-1----:R-:W-:-:S07]  /*0310*/  IMAD.WIDE.U32 R10, R13, 0xc80, R10 ;  /* 0x00000c800d0a7825 */ /* 0x002fce00078e000a */
.L_x_13:
[----:B------:R-:W-:-:S06]  /*0320*/  IMAD R16, R8, 0x4, R1 ;  /* 0x0000000408107824 */ /* 0x000fcc00078e0201 */
[----:B------:R-:W5:Y:S01]  /*0330*/  LDL R16, [R16+0x4] ;  /* 0x0000040010107983 */ /* 0x000f620000100800 */
[----:B------:R-:W-:-:S05]  /*0340*/  UMOV UR4, URZ ;  /* 0x000000ff00047c82 */ /* 0x000fca0008000000 */
.L_x_12:
[----:B-----5:R-:W-:Y:S01]  /*0350*/  SHF.R.U32.HI R21, RZ, UR4, R16 ;  /* 0x00000004ff157c19 */ /* 0x020fe20008011610 */
[----:B------:R-:W-:-:S03]  /*0360*/  IMAD.SHL.U32 R14, R8, 0x20, RZ ;  /* 0x00000020080e7824 */ /* 0x000fc600078e00ff */
[----:B------:R-:W-:Y:S01]  /*0370*/  LOP3.LUT R15, R21, 0x1, RZ, 0xc0, !PT ;  /* 0x00000001150f7812 */ /* 0x000fe200078ec0ff */
[----:B------:R-:W-:-:S03]  /*0380*/  VIADD R14, R14, UR4 ;  /* 0x000000040e0e7c36 */ /* 0x000fc60008000000 */
[----:B------:R-:W-:Y:S01]  /*0390*/  ISETP.NE.U32.AND P0, PT, R15, 0x1, PT ;  /* 0x000000010f00780c */ /* 0x000fe20003f05070 */
[----:B------:R-:W-:-:S03]  /*03a0*/  IMAD R15, R14, 0x5, RZ ;  /* 0x000000050e0f7824 */ /* 0x000fc600078e02ff */
[----:B------:R-:W-:Y:S01]  /*03b0*/  R2P PR, R21, 0x7e ;  /* 0x0000007e15007804 */ /* 0x000fe20000000000 */
[----:B------:R-:W-:-:S08]  /*03c0*/  IMAD.WIDE.U32 R14, R15, 0x4, R10 ;  /* 0x000000040f0e7825 */ /* 0x000fd000078e000a */
[----:B0-----:R-:W2:Y:S04]  /*03d0*/  @!P0 LDG.E R20, desc[UR6][R14.64+0x10] ;  /* 0x000010060e148981 */ /* 0x001ea8000c1e1900 */
[----:B------:R-:W3:Y:S04]  /*03e0*/  @P1 LDG.E R22, desc[UR6][R14.64+0x24] ;  /* 0x000024060e161981 */ /* 0x000ee8000c1e1900 */
[----:B------:R-:W4:Y:S04]  /*03f0*/  @P2 LDG.E R24, desc[UR6][R14.64+0x38] ;  /* 0x000038060e182981 */ /* 0x000f28000c1e1900 */
[----:B------:R-:W4:Y:S04]  /*0400*/  @P3 LDG.E R26, desc[UR6][R14.64+0x4c] ;  /* 0x00004c060e1a3981 */ /* 0x000f28000c1e1900 */
[----:B------:R-:W4:Y:S04]  /*0410*/  @P4 LDG.E R28, desc[UR6][R14.64+0x60] ;  /* 0x000060060e1c4981 */ /* 0x000f28000c1e1900 */
[----:B------:R-:W4:Y:S04]  /*0420*/  @!P0 LDG.E R18, desc[UR6][R14.64] ;  /* 0x000000060e128981 */ /* 0x000f28000c1e1900 */
[----:B------:R-:W4:Y:S04]  /*0430*/  @!P0 LDG.E R17, desc[UR6][R14.64+0x4] ;  /* 0x000004060e118981 */ /* 0x000f28000c1e1900 */
[----:B------:R-:W4:Y:S04]  /*0440*/  @P5 LDG.E R19, desc[UR6][R14.64+0x74] ;  /* 0x000074060e135981 */ /* 0x000f28000c1e1900 */
[----:B------:R-:W4:Y:S04]  /*0450*/  @P1 LDG.E R23, desc[UR6][R14.64+0x20] ;  /* 0x000020060e171981 */ /* 0x000f28000c1e1900 */
[----:B------:R-:W4:Y:S01]  /*0460*/  @P3 LDG.E R25, desc[UR6][R14.64+0x48] ;  /* 0x000048060e193981 */ /* 0x000f22000c1e1900 */
[----:B--2---:R-:W-:-:S03]  /*0470*/  @!P0 LOP3.LUT R5, R5, R20, RZ, 0x3c, !PT ;  /* 0x0000001405058212 */ /* 0x004fc600078e3cff */
[----:B------:R-:W2:Y:S01]  /*0480*/  @P1 LDG.E R20, desc[UR6][R14.64+0x14] ;  /* 0x000014060e141981 */ /* 0x000ea2000c1e1900 */
[----:B---3--:R-:W-:-:S03]  /*0490*/  @P1 LOP3.LUT R5, R5, R22, RZ, 0x3c, !PT ;  /* 0x0000001605051212 */ /* 0x008fc600078e3cff */
[----:B------:R-:W3:Y:S01]  /*04a0*/  @P1 LDG.E R22, desc[UR6][R14.64+0x1c] ;  /* 0x00001c060e161981 */ /* 0x000ee2000c1e1900 */
[----:B----4-:R-:W-:-:S03]  /*04b0*/  @P2 LOP3.LUT R5, R5, R24, RZ, 0x3c, !PT ;  /* 0x0000001805052212 */ /* 0x010fc600078e3cff */
[----:B------:R-:W4:Y:S01]  /*04c0*/  @P2 LDG.E R24, desc[UR6][R14.64+0x28] ;  /* 0x000028060e182981 */ /* 0x000f22000c1e1900 */
[----:B------:R-:W-:-:S03]  /*04d0*/  @P3 LOP3.LUT R5, R5, R26, RZ, 0x3c, !PT ;  /* 0x0000001a05053212 */ /* 0x000fc600078e3cff */
[----:B------:R-:W3:Y:S01]  /*04e0*/  @P6 LDG.E R26, desc[UR6][R14.64+0x88] ;  /* 0x000088060e1a6981 */ /* 0x000ee2000c1e1900 */
[----:B------:R-:W-:Y:S02]  /*04f0*/  @P4 LOP3.LUT R5, R5, R28, RZ, 0x3c, !PT ;  /* 0x0000001c05054212 */ /* 0x000fe400078e3cff */
[----:B------:R-:W-:Y:S02]  /*0500*/  @!P0 LOP3.LUT R3, R3, R18, RZ, 0x3c, !PT ;  /* 0x0000001203038212 */ /* 0x000fe400078e3cff */
[----:B------:R-:W3:Y:S01]  /*0510*/  @!P0 LDG.E R18, desc[UR6][R14.64+0x8] ;  /* 0x000008060e128981 */ /* 0x000ee2000c1e1900 */
[----:B------:R-:W-:-:S03]  /*0520*/  @!P0 LOP3.LUT R6, R6, R17, RZ, 0x3c, !PT ;  /* 0x0000001106068212 */ /* 0x000fc600078e3cff */
[----:B------:R-:W3:Y:S01]  /*0530*/  @!P0 LDG.E R17, desc[UR6][R14.64+0xc] ;  /* 0x00000c060e118981 */ /* 0x000ee2000c1e1900 */
[----:B------:R-:W-:-:S03]  /*0540*/  @P5 LOP3.LUT R5, R5, R19, RZ, 0x3c, !PT ;  /* 0x0000001305055212 */ /* 0x000fc600078e3cff */
[----:B------:R-:W3:Y:S01]  /*0550*/  @P1 LDG.E R19, desc[UR6][R14.64+0x18] ;  /* 0x000018060e131981 */ /* 0x000ee2000c1e1900 */
[----:B--2---:R-:W-:-:S03]  /*0560*/  @P1 LOP3.LUT R3, R3, R20, RZ, 0x3c, !PT ;  /* 0x0000001403031212 */ /* 0x004fc600078e3cff */
[----:B------:R-:W2:Y:S01]  /*0570*/  @P3 LDG.E R20, desc[UR6][R14.64+0x3c] ;  /* 0x00003c060e143981 */ /* 0x000ea2000c1e1900 */
[----:B----4-:R-:W-:-:S03]  /*0580*/  @P2 LOP3.LUT R3, R3, R24, RZ, 0x3c, !PT ;  /* 0x0000001803032212 */ /* 0x010fc600078e3cff */
[----:B------:R-:W4:Y:S01]  /*0590*/  @P4 LDG.E R24, desc[UR6][R14.64+0x50] ;  /* 0x000050060e184981 */ /* 0x000f22000c1e1900 */
[----:B---3--:R-:W-:-:S03]  /*05a0*/  @!P0 LOP3.LUT R7, R7, R18, RZ, 0x3c, !PT ;  /* 0x0000001207078212 */ /* 0x008fc600078e3cff */
[----:B------:R-:W3:Y:S01]  /*05b0*/  @P2 LDG.E R18, desc[UR6][R14.64+0x30] ;  /* 0x000030060e122981 */ /* 0x000ee2000c1e1900 */
[----:B------:R-:W-:-:S03]  /*05c0*/  @!P0 LOP3.LUT R4, R4, R17, RZ, 0x3c, !PT ;  /* 0x0000001104048212 */ /* 0x000fc600078e3cff */
[----:B------:R-:W3:Y:S01]  /*05d0*/  @P2 LDG.E R17, desc[UR6][R14.64+0x2c] ;  /* 0x00002c060e112981 */ /* 0x000ee2000c1e1900 */
[----:B------:R-:W-:-:S03]  /*05e0*/  @P1 LOP3.LUT R6, R6, R19, RZ, 0x3c, !PT ;  /* 0x0000001306061212 */ /* 0x000fc600078e3cff */
[----:B------:R-:W3:Y:S01]  /*05f0*/  @P2 LDG.E R19, desc[UR6][R14.64+0x34] ;  /* 0x000034060e132981 */ /* 0x000ee2000c1e1900 */
[----:B------:R-:W-:Y:S02]  /*0600*/  @P1 LOP3.LUT R7, R7, R22, RZ, 0x3c, !PT ;  /* 0x0000001607071212 */ /* 0x000fe400078e3cff */
[----:B------:R-:W-:Y:S01]  /*0610*/  @P1 LOP3.LUT R4, R4, R23, RZ, 0x3c, !PT ;  /* 0x0000001704041212 */ /* 0x000fe200078e3cff */
[----:B------:R-:W3:Y:S04]  /*0620*/  @P3 LDG.E R22, desc[UR6][R14.64+0x44] ;  /* 0x000044060e163981 */ /* 0x000ee8000c1e1900 */
[----:B------:R-:W3:Y:S01]  /*0630*/  @P3 LDG.E R23, desc[UR6][R14.64+0x40] ;  /* 0x000040060e173981 */ /* 0x000ee2000c1e1900 */
[----:B--2---:R-:W-:-:S03]  /*0640*/  @P3 LOP3.LUT R3, R3, R20, RZ, 0x3c, !PT ;  /* 0x0000001403033212 */ /* 0x004fc600078e3cff */
[----:B------:R-:W2:Y:S01]  /*0650*/  @P5 LDG.E R20, desc[UR6][R14.64+0x64] ;  /* 0x000064060e145981 */ /* 0x000ea2000c1e1900 */
[----:B----4-:R-:W-:-:S03]  /*0660*/  @P4 LOP3.LUT R3, R3, R24, RZ, 0x3c, !PT ;  /* 0x0000001803034212 */ /* 0x010fc600078e3cff */
[----:B------:R-:W4:Y:S01]  /*0670*/  @P6 LDG.E R24, desc[UR6][R14.64+0x78] ;  /* 0x000078060e186981 */ /* 0x000f22000c1e1900 */
[----:B---3--:R-:W-:-:S03]  /*0680*/  @P2 LOP3.LUT R7, R7, R18, RZ, 0x3c, !PT ;  /* 0x0000001207072212 */ /* 0x008fc600078e3cff */
[----:B------:R-:W3:Y:S01]  /*0690*/  @P4 LDG.E R18, desc[UR6][R14.64+0x58] ;  /* 0x000058060e124981 */ /* 0x000ee2000c1e1900 */
[----:B------:R-:W-:-:S03]  /*06a0*/  @P2 LOP3.LUT R6, R6, R17, RZ, 0x3c, !PT ;  /* 0x0000001106062212 */ /* 0x000fc600078e3cff */
[----:B------:R-:W3:Y:S01]  /*06b0*/  @P4 LDG.E R17, desc[UR6][R14.64+0x54] ;  /* 0x000054060e114981 */ /* 0x000ee2000c1e1900 */
[----:B------:R-:W-:-:S03]  /*06c0*/  @P2 LOP3.LUT R4, R4, R19, RZ, 0x3c, !PT ;  /* 0x0000001304042212 */ /* 0x000fc600078e3cff */
[----:B------:R-:W3:Y:S01]  /*06d0*/  @P4 LDG.E R19, desc[UR6][R14.64+0x5c] ;  /* 0x00005c060e134981 */ /* 0x000ee2000c1e1900 */
[----:B------:R-:W-:Y:S02]  /*06e0*/  @P3 LOP3.LUT R7, R7, R22, RZ, 0x3c, !PT ;  /* 0x0000001607073212 */ /* 0x000fe400078e3cff */
[----:B------:R-:W-:Y:S01]  /*06f0*/  @P3 LOP3.LUT R4, R4, R25, RZ, 0x3c, !PT ;  /* 0x0000001904043212 */ /* 0x000fe200078e3cff */
[----:B------:R-:W3:Y:S01]  /*0700*/  @P5 LDG.E R22, desc[UR6][R14.64+0x6c] ;  /* 0x00006c060e165981 */ /* 0x000ee2000c1e1900 */
[----:B------:R-:W-:-:S03]  /*0710*/  @P3 LOP3.LUT R6, R6, R23, RZ, 0x3c, !PT ;  /* 0x0000001706063212 */ /* 0x000fc600078e3cff */
[----:B------:R-:W3:Y:S04]  /*0720*/  @P5 LDG.E R23, desc[UR6][R14.64+0x68] ;  /* 0x000068060e175981 */ /* 0x000ee8000c1e1900 */
[----:B------:R-:W3:Y:S01]  /*0730*/  @P5 LDG.E R25, desc[UR6][R14.64+0x70] ;  /* 0x000070060e195981 */ /* 0x000ee2000c1e1900 */
[----:B------:R-:W-:Y:S02]  /*0740*/  LOP3.LUT P0, RZ, R21, 0x80, RZ, 0xc0, !PT ;  /* 0x0000008015ff7812 */ /* 0x000fe4000780c0ff */
[----:B--2---:R-:W-:-:S11]  /*0750*/  @P5 LOP3.LUT R3, R3, R20, RZ, 0x3c, !PT ;  /* 0x0000001403035212 */ /* 0x004fd600078e3cff */
        /* <DEDUP_REMOVED lines=15> */
[----:B------:R-:W-:Y:S02]  /*0850*/  @P6 LOP3.LUT R5, R5, R26, RZ, 0x3c, !PT ;  /* 0x0000001a05056212 */ /* 0x000fe400078e3cff */
[----:B--2---:R-:W-:Y:S02]  /*0860*/  @P0 LOP3.LUT R3, R3, R20, RZ, 0x3c, !PT ;  /* 0x0000001403030212 */ /* 0x004fe400078e3cff */
[----:B----4-:R-:W-:Y:S02]  /*0870*/  @P0 LOP3.LUT R5, R5, R24, RZ, 0x3c, !PT ;  /* 0x0000001805050212 */ /* 0x010fe400078e3cff */
[----:B---3--:R-:W-:Y:S02]  /*0880*/  @P6 LOP3.LUT R7, R7, R18, RZ, 0x3c, !PT ;  /* 0x0000001207076212 */ /* 0x008fe400078e3cff */
[----:B------:R-:W-:Y:S02]  /*0890*/  @P6 LOP3.LUT R6, R6, R17, RZ, 0x3c, !PT ;  /* 0x0000001106066212 */ /* 0x000fe400078e3cff */
[----:B------:R-:W-:-:S02]  /*08a0*/  @P6 LOP3.LUT R4, R4, R19, RZ, 0x3c, !PT ;  /* 0x0000001304046212 */ /* 0x000fc400078e3cff */
[----:B------:R-:W-:Y:S02]  /*08b0*/  @P0 LOP3.LUT R7, R7, R22, RZ, 0x3c, !PT ;  /* 0x0000001607070212 */ /* 0x000fe400078e3cff */
[----:B------:R-:W-:Y:S02]  /*08c0*/  @P0 LOP3.LUT R6, R6, R23, RZ, 0x3c, !PT ;  /* 0x0000001706060212 */ /* 0x000fe400078e3cff */
[----:B------:R-:W-:Y:S02]  /*08d0*/  @P0 LOP3.LUT R4, R4, R25, RZ, 0x3c, !PT ;  /* 0x0000001904040212 */ /* 0x000fe400078e3cff */
[----:B------:R-:W-:-:S13]  /*08e0*/  R2P PR, R21.B1, 0x7f ;  /* 0x0000007f15007804 */ /* 0x000fda0000001000 */
[----:B------:R-:W2:Y:S04]  /*08f0*/  @P0 LDG.E R18, desc[UR6][R14.64+0xb0] ;  /* 0x0000b0060e120981 */ /* 0x000ea8000c1e1900 */
[----:B------:R-:W3:Y:S04]  /*0900*/  @P1 LDG.E R20, desc[UR6][R14.64+0xc4] ;  /* 0x0000c4060e141981 */ /* 0x000ee8000c1e1900 */
[----:B------:R-:W4:Y:S04]  /*0910*/  @P2 LDG.E R26, desc[UR6][R14.64+0xd8] ;  /* 0x0000d8060e1a2981 */ /* 0x000f28000c1e1900 */
[----:B------:R-:W4:Y:S04]  /*0920*/  @P3 LDG.E R28, desc[UR6][R14.64+0xec] ;  /* 0x0000ec060e1c3981 */ /* 0x000f28000c1e1900 */
[----:B------:R-:W4:Y:S04]  /*0930*/  @P0 LDG.E R19, desc[UR6][R14.64+0xac] ;  /* 0x0000ac060e130981 */ /* 0x000f28000c1e1900 */
[----:B------:R-:W4:Y:S04]  /*0940*/  @P0 LDG.E R22, desc[UR6][R14.64+0xa0] ;  /* 0x0000a0060e160981 */ /* 0x000f28000c1e1900 */
[----:B------:R-:W4:Y:S04]  /*0950*/  @P4 LDG.E R23, desc[UR6][R14.64+0x100] ;  /* 0x000100060e174981 */ /* 0x000f28000c1e1900 */
[----:B------:R-:W4:Y:S04]  /*0960*/  @P0 LDG.E R17, desc[UR6][R14.64+0xa4] ;  /* 0x0000a4060e110981 */ /* 0x000f28000c1e1900 */
[----:B------:R-:W4:Y:S04]  /*0970*/  @P0 LDG.E R24, desc[UR6][R14.64+0xa8] ;  /* 0x0000a8060e180981 */ /* 0x000f28000c1e1900 */
[----:B------:R-:W4:Y:S01]  /*0980*/  @P5 LDG.E R25, desc[UR6][R14.64+0x114] ;  /* 0x000114060e195981 */ /* 0x000f22000c1e1900 */
[----:B--2---:R-:W-:-:S03]  /*0990*/  @P0 LOP3.LUT R5, R5, R18, RZ, 0x3c, !PT ;  /* 0x0000001205050212 */ /* 0x004fc600078e3cff */
[----:B------:R-:W2:Y:S01]  /*09a0*/  @P1 LDG.E R18, desc[UR6][R14.64+0xb4] ;  /* 0x0000b4060e121981 */ /* 0x000ea2000c1e1900 */
[----:B---3--:R-:W-:-:S03]  /*09b0*/  @P1 LOP3.LUT R5, R5, R20, RZ, 0x3c, !PT ;  /* 0x0000001405051212 */ /* 0x008fc600078e3cff */
[----:B------:R-:W3:Y:S01]  /*09c0*/  @P6 LDG.E R20, desc[UR6][R14.64+0x128] ;  /* 0x000128060e146981 */ /* 0x000ee2000c1e1900 */
[----:B----4-:R-:W-:-:S03]  /*09d0*/  @P2 LOP3.LUT R5, R5, R26, RZ, 0x3c, !PT ;  /* 0x0000001a05052212 */ /* 0x010fc600078e3cff */
[----:B------:R-:W4:Y:S01]  /*09e0*/  @P2 LDG.E R26, desc[UR6][R14.64+0xd0] ;  /* 0x0000d0060e1a2981 */ /* 0x000f22000c1e1900 */
[----:B------:R-:W-:-:S03]  /*09f0*/  @P3 LOP3.LUT R5, R5, R28, RZ, 0x3c, !PT ;  /* 0x0000001c05053212 */ /* 0x000fc600078e3cff */
        /* <DEDUP_REMOVED lines=9> */
[----:B------:R-:W-:Y:S02]  /*0a90*/  @P0 LOP3.LUT R7, R7, R24, RZ, 0x3c, !PT ;  /* 0x0000001807070212 */ /* 0x000fe400078e3cff */
[----:B------:R-:W-:Y:S01]  /*0aa0*/  LOP3.LUT P0, RZ, R21, 0x8000, RZ, 0xc0, !PT ;  /* 0x0000800015ff7812 */ /* 0x000fe2000780c0ff */
[----:B------:R-:W4:Y:S01]  /*0ab0*/  @P2 LDG.E R24, desc[UR6][R14.64+0xc8] ;  /* 0x0000c8060e182981 */ /* 0x000f22000c1e1900 */
[----:B------:R-:W-:-:S03]  /*0ac0*/  @P5 LOP3.LUT R5, R5, R25, RZ, 0x3c, !PT ;  /* 0x0000001905055212 */ /* 0x000fc600078e3cff */
        /* <DEDUP_REMOVED lines=9> */
[----:B------:R-:W2:Y:S01]  /*0b60*/  @P3 LDG.E R22, desc[UR6][R14.64+0xe4] ;  /* 0x0000e4060e163981 */ /* 0x000ea2000c1e1900 */
        /* <DEDUP_REMOVED lines=12> */
[----:B---3--:R-:W-:-:S03]  /*0c30*/  @P3 LOP3.LUT R3, R3, R20, RZ, 0x3c, !PT ;  /* 0x0000001403033212 */ /* 0x008fc600078e3cff */
[----:B------:R-:W3:Y:S01]  /*0c40*/  @P6 LDG.E R20, desc[UR6][R14.64+0x118] ;  /* 0x000118060e146981 */ /* 0x000ee2000c1e1900 */
[----:B--2---:R-:W-:-:S03]  /*0c50*/  @P3 LOP3.LUT R7, R7, R22, RZ, 0x3c, !PT ;  /* 0x0000001607073212 */ /* 0x004fc600078e3cff */
[----:B------:R-:W2:Y:S01]  /*0c60*/  @P6 LDG.E R22, desc[UR6][R14.64+0x120] ;  /* 0x000120060e166981 */ /* 0x000ea2000c1e1900 */
[----:B----4-:R-:W-:-:S03]  /*0c70*/  @P4 LOP3.LUT R6, R6, R23, RZ, 0x3c, !PT ;  /* 0x0000001706064212 */ /* 0x010fc600078e3cff */
[----:B------:R-:W4:Y:S01]  /*0c80*/  @P0 LDG.E R23, desc[UR6][R14.64+0x130] ;  /* 0x000130060e170981 */ /* 0x000f22000c1e1900 */
[----:B------:R-:W-:Y:S02]  /*0c90*/  @P4 LOP3.LUT R7, R7, R26, RZ, 0x3c, !PT ;  /* 0x0000001a07074212 */ /* 0x000fe400078e3cff */
[----:B------:R-:W-:Y:S01]  /*0ca0*/  @P5 LOP3.LUT R6, R6, R19, RZ, 0x3c, !PT ;  /* 0x0000001306065212 */ /* 0x000fe200078e3cff */
[----:B------:R-:W4:Y:S01]  /*0cb0*/  @P0 LDG.E R26, desc[UR6][R14.64+0x13c] ;  /* 0x00013c060e1a0981 */ /* 0x000f22000c1e1900 */
[----:B------:R-:W-:-:S03]  /*0cc0*/  @P5 LOP3.LUT R7, R7, R18, RZ, 0x3c, !PT ;  /* 0x0000001207075212 */ /* 0x000fc600078e3cff */
[----:B------:R-:W4:Y:S01]  /*0cd0*/  @P6 LDG.E R19, desc[UR6][R14.64+0x124] ;  /* 0x000124060e136981 */ /* 0x000f22000c1e1900 */
[----:B------:R-:W-:-:S03]  /*0ce0*/  @P3 LOP3.LUT R4, R4, R21, RZ, 0x3c, !PT ;  /* 0x0000001504043212 */ /* 0x000fc600078e3cff */
[----:B------:R-:W4:Y:S01]  /*0cf0*/  @P6 LDG.E R21, desc[UR6][R14.64+0x11c] ;  /* 0x00011c060e156981 */ /* 0x000f22000c1e1900 */
[----:B------:R-:W-:Y:S02]  /*0d00*/  @P4 LOP3.LUT R3, R3, R24, RZ, 0x3c, !PT ;  /* 0x0000001803034212 */ /* 0x000fe400078e3cff */
[----:B------:R-:W-:Y:S01]  /*0d10*/  @P4 LOP3.LUT R4, R4, R25, RZ, 0x3c, !PT ;  /* 0x0000001904044212 */ /* 0x000fe200078e3cff */
[----:B------:R-:W4:Y:S04]  /*0d20*/  @P0 LDG.E R24, desc[UR6][R14.64+0x12c] ;  /* 0x00012c060e180981 */ /* 0x000f28000c1e1900 */
[----:B------:R-:W4:Y:S04]  /*0d30*/  @P0 LDG.E R18, desc[UR6][R14.64+0x134] ;  /* 0x000134060e120981 */ /* 0x000f28000c1e1900 */
[----:B------:R-:W4:Y:S01]  /*0d40*/  @P0 LDG.E R25, desc[UR6][R14.64+0x138] ;  /* 0x000138060e190981 */ /* 0x000f22000c1e1900 */
[----:B------:R-:W-:Y:S01]  /*0d50*/  UIADD3 UR4, UPT, UPT, UR4, 0x10, URZ ;  /* 0x0000001004047890 */ /* 0x000fe2000fffe0ff */
[----:B------:R-:W-:-:S03]  /*0d60*/  @P5 LOP3.LUT R3, R3, R28, RZ, 0x3c, !PT ;  /* 0x0000001c03035212 */ /* 0x000fc600078e3cff */
[----:B------:R-:W-:Y:S01]  /*0d70*/  UISETP.NE.AND UP0, UPT, UR4, 0x20, UPT ;  /* 0x000000200400788c */ /* 0x000fe2000bf05270 */
[----:B------:R-:W-:Y:S02]  /*0d80*/  @P5 LOP3.LUT R4, R4, R17, RZ, 0x3c, !PT ;  /* 0x0000001104045212 */ /* 0x000fe400078e3cff */
[----:B---3--:R-:W-:Y:S02]  /*0d90*/  @P6 LOP3.LUT R3, R3, R20, RZ, 0x3c, !PT ;  /* 0x0000001403036212 */ /* 0x008fe400078e3cff */
[----:B--2---:R-:W-:Y:S02]  /*0da0*/  @P6 LOP3.LUT R7, R7, R22, RZ, 0x3c, !PT ;  /* 0x0000001607076212 */ /* 0x004fe400078e3cff */
[----:B----4-:R-:W-:Y:S02]  /*0db0*/  @P0 LOP3.LUT R5, R5, R26, RZ, 0x3c, !PT ;  /* 0x0000001a05050212 */ /* 0x010fe400078e3cff */
[----:B------:R-:W-:Y:S02]  /*0dc0*/  @P6 LOP3.LUT R4, R4, R19, RZ, 0x3c, !PT ;  /* 0x0000001304046212 */ /* 0x000fe400078e3cff */
[----:B------:R-:W-:-:S02]  /*0dd0*/  @P6 LOP3.LUT R6, R6, R21, RZ, 0x3c, !PT ;  /* 0x0000001506066212 */ /* 0x000fc400078e3cff */
[----:B------:R-:W-:Y:S02]  /*0de0*/  @P0 LOP3.LUT R3, R3, R24, RZ, 0x3c, !PT ;  /* 0x0000001803030212 */ /* 0x000fe400078e3cff */
[----:B------:R-:W-:Y:S02]  /*0df0*/  @P0 LOP3.LUT R6, R6, R23, RZ, 0x3c, !PT ;  /* 0x0000001706060212 */ /* 0x000fe400078e3cff */
[----:B------:R-:W-:Y:S02]  /*0e00*/  @P0 LOP3.LUT R7, R7, R18, RZ, 0x3c, !PT ;  /* 0x0000001207070212 */ /* 0x000fe400078e3cff */
[----:B------:R-:W-:Y:S01]  /*0e10*/  @P0 LOP3.LUT R4, R4, R25, RZ, 0x3c, !PT ;  /* 0x0000001904040212 */ /* 0x000fe200078e3cff */
[----:B------:R-:W-:Y:S06]  /*0e20*/  BRA.U UP0, `(.L_x_12) ;  /* 0xfffffff500487547 */ /* 0x000fec000b83ffff */
[----:B------:R-:W-:-:S05]  /*0e30*/  VIADD R8, R8, 0x1 ;  /* 0x0000000108087836 */ /* 0x000fca0000000000 */
[----:B------:R-:W-:-:S13]  /*0e40*/  ISETP.NE.AND P0, PT, R8, 0x5, PT ;  /* 0x000000050800780c */ /* 0x000fda0003f05270 */
[----:B------:R-:W-:Y:S05]  /*0e50*/  @P0 BRA `(.L_x_13) ;  /* 0xfffffff400300947 */ /* 0x000fea000383ffff */
[----:B------:R-:W-:Y:S01]  /*0e60*/  LOP3.LUT R8, R12, 0x3, RZ, 0xc0, !PT ;  /* 0x000000030c087812 */ /* 0x000fe200078ec0ff */
[----:B------:R1:W-:Y:S03]  /*0e70*/  STL.64 [R1+0x8], R6 ;  /* 0x0000080601007387 */ /* 0x0003e60000100a00 */
[----:B------:R-:W-:Y:S01]  /*0e80*/  ISETP.NE.U32.AND P0, PT, R8, 0x1, PT ;  /* 0x000000010800780c */ /* 0x000fe20003f05070 */
[----:B------:R1:W-:Y:S03]  /*0e90*/  STL.64 [R1+0x10], R4 ;  /* 0x0000100401007387 */ /* 0x0003e60000100a00 */
[----:B------:R-:W-:Y:S01]  /*0ea0*/  ISETP.NE.AND.EX P0, PT, RZ, RZ, PT, P0 ;  /* 0x000000ffff00720c */ /* 0x000fe20003f05300 */
[----:B------:R1:W-:-:S12]  /*0eb0*/  STL [R1+0x4], R3 ;  /* 0x0000040301007387 */ /* 0x0003d80000100800 */
[----:B-1----:R-:W-:Y:S05]  /*0ec0*/  @!P0 BRA `(.L_x_11) ;  /* 0x0000001400f88947 */ /* 0x002fea0003800000 */
[----:B------:R-:W-:Y:S01]  /*0ed0*/  UMOV UR4, URZ ;  /* 0x000000ff00047c82 */ /* 0x000fe20008000000 */
[----:B------:R-:W-:Y:S01]  /*0ee0*/  IMAD.MOV.U32 R8, RZ, RZ, RZ ;  /* 0x000000ffff087224 */ /* 0x000fe200078e00ff */
[----:B------:R-:W-:Y:S01]  /*0ef0*/  CS2R R6, SRZ ;  /* 0x0000000000067805 */ /* 0x000fe2000001ff00 */
[----:B------:R-:W-:Y:S02]  /*0f00*/  IMAD.MOV.U32 R4, RZ, RZ, RZ ;  /* 0x000000ffff047224 */ /* 0x000fe400078e00ff */
[----:B------:R-:W-:Y:S02]  /*0f10*/  IMAD.MOV.U32 R3, RZ, RZ, RZ ;  /* 0x000000ffff037224 */ /* 0x000fe400078e00ff */
[----:B------:R-:W-:-:S07]  /*0f20*/  IMAD.U32 R5, RZ, RZ, UR4 ;  /* 0x00000004ff057e24 */ /* 0x000fce000f8e00ff */
.L_x_15:
[----:B------:R-:W-:-:S06]  /*0f30*/  IMAD R16, R8, 0x4, R1 ;  /* 0x0000000408107824 */ /* 0x000fcc00078e0201 */
[----:B------:R-:W5:Y:S01]  /*0f40*/  LDL R16, [R16+0x4] ;  /* 0x0000040010107983 */ /* 0x000f620000100800 */
[----:B------:R-:W-:-:S05]  /*0f50*/  UMOV UR4, URZ ;  /* 0x000000ff00047c82 */ /* 0x000fca0008000000 */
.L_x_14:
        /* <DEDUP_REMOVED lines=8> */
[----:B------:R-:W2:Y:S04]  /*0fe0*/  @!P0 LDG.E R20, desc[UR6][R14.64+0x10] ;  /* 0x000010060e148981 */ /* 0x000ea8000c1e1900 */
        /* <DEDUP_REMOVED lines=171> */
[----:B------:R1:W-:Y:S03]  /*1aa0*/  STL [R1+0x4], R3 ;  /* 0x0000040301007387 */ /* 0x0003e60000100800 */
[----:B------:R-:W-:Y:S01]  /*1ab0*/  ISETP.NE.AND.EX P0, PT, RZ, RZ, PT, P0 ;  /* 0x000000ffff00720c */ /* 0x000fe20003f05300 */
[----:B------:R1:W-:-:S12]  /*1ac0*/  STL.64 [R1+0x10], R4 ;  /* 0x0000100401007387 */ /* 0x0003d80000100a00 */
[----:B-1----:R-:W-:Y:S05]  /*1ad0*/  @P0 BRA `(.L_x_11) ;  /* 0x0000000800f40947 */ /* 0x002fea0003800000 */
[----:B------:R-:W-:Y:S01]  /*1ae0*/  UMOV UR4, URZ ;  /* 0x000000ff00047c82 */ /* 0x000fe20008000000 */
[----:B------:R-:W-:Y:S01]  /*1af0*/  IMAD.MOV.U32 R8, RZ, RZ, RZ ;  /* 0x000000ffff087224 */ /* 0x000fe200078e00ff */
[----:B------:R-:W-:Y:S01]  /*1b00*/  CS2R R6, SRZ ;  /* 0x0000000000067805 */ /* 0x000fe2000001ff00 */
[----:B------:R-:W-:Y:S02]  /*1b10*/  IMAD.MOV.U32 R4, RZ, RZ, RZ ;  /* 0x000000ffff047224 */ /* 0x000fe400078e00ff */
[----:B------:R-:W-:Y:S02]  /*1b20*/  IMAD.MOV.U32 R3, RZ, RZ, RZ ;  /* 0x000000ffff037224 */ /* 0x000fe400078e00ff */
[----:B------:R-:W-:-:S07]  /*1b30*/  IMAD.U32 R5, RZ, RZ, UR4 ;  /* 0x00000004ff057e24 */ /* 0x000fce000f8e00ff */
.L_x_17:
[----:B------:R-:W-:-:S06]  /*1b40*/  IMAD R16, R8, 0x4, R1 ;  /* 0x0000000408107824 */ /* 0x000fcc00078e0201 */
[----:B------:R-:W5:Y:S01]  /*1b50*/  LDL R16, [R16+0x4] ;  /* 0x0000040010107983 */ /* 0x000f620000100800 */
[----:B------:R-:W-:-:S05]  /*1b60*/  UMOV UR4, URZ ;  /* 0x000000ff00047c82 */ /* 0x000fca0008000000 */
.L_x_16:
        /* <DEDUP_REMOVED lines=177> */
[----:B------:R1:W-:Y:S04]  /*2680*/  STL.64 [R1+0x8], R6 ;  /* 0x0000080601007387 */ /* 0x0003e80000100a00 */
[----:B------:R1:W-:Y:S04]  /*2690*/  STL [R1+0x4], R3 ;  /* 0x0000040301007387 */ /* 0x0003e80000100800 */
[----:B------:R1:W-:Y:S02]  /*26a0*/  STL.64 [R1+0x10], R4 ;  /* 0x0000100401007387 */ /* 0x0003e40000100a00 */
.L_x_11:
[----:B0-----:R-:W-:Y:S05]  /*26b0*/  BSYNC.RECONVERGENT B1 ;  /* 0x0000000000017941 */ /* 0x001fea0003800200 */
.L_x_10:
[C---:B------:R-:W-:Y:S01]  /*26c0*/  ISETP.GT.U32.AND P0, PT, R12.reuse, 0x3, PT ;  /* 0x000000030c00780c */ /* 0x040fe20003f04070 */
[----:B------:R-:W-:Y:S01]  /*26d0*/  VIADD R13, R13, 0x1 ;  /* 0x000000010d0d7836 */ /* 0x000fe20000000000 */
[--C-:B------:R-:W-:Y:S02]  /*26e0*/  SHF.R.U64 R12, R12, 0x2, R9.reuse ;  /* 0x000000020c0c7819 */ /* 0x100fe40000001209 */
[----:B------:R-:W-:Y:S02]  /*26f0*/  ISETP.GT.U32.AND.EX P0, PT, R9, RZ, PT, P0 ;  /* 0x000000ff0900720c */ /* 0x000fe40003f04100 */
[----:B------:R-:W-:-:S11]  /*2700*/  SHF.R.U32.HI R9, RZ, 0x2, R9 ;  /* 0x00000002ff097819 */ /* 0x000fd60000011609 */
[----:B------:R-:W-:Y:S05]  /*2710*/  @P0 BRA `(.L_x_18) ;  /* 0xffffffd800d40947 */ /* 0x000fea000383ffff */
.L_x_9:
[----:B0-----:R-:W-:Y:S05]  /*2720*/  BSYNC.RECONVERGENT B0 ;  /* 0x0000000000007941 */ /* 0x001fea0003800200 */
.L_x_8:
[----:B-1----:R-:W-:Y:S01]  /*2730*/  SHF.R.U32.HI R4, RZ, 0x2, R3 ;  /* 0x00000002ff047819 */ /* 0x002fe20000011603 */
[----:B------:R-:W-:Y:S01]  /*2740*/  IMAD.MOV.U32 R8, RZ, RZ, 0x2f800000 ;  /* 0x2f800000ff087424 */ /* 0x000fe200078e00ff */
[----:B------:R-:W0:Y:S01]  /*2750*/  LDCU.64 UR4, c[0x0][0x380] ;  /* 0x00007000ff0477ac */ /* 0x000e220008000a00 */
[----:B------:R-:W-:Y:S01]  /*2760*/  IMAD.MOV.U32 R7, RZ, RZ, 0x40220000 ;  /* 0x40220000ff077424 */ /* 0x000fe200078e00ff */
[----:B------:R-:W-:Y:S01]  /*2770*/  LOP3.LUT R4, R4, R3, RZ, 0x3c, !PT ;  /* 0x0000000304047212 */ /* 0x000fe200078e3cff */
[----:B------:R-:W-:-:S04]  /*2780*/  IMAD.SHL.U32 R3, R5, 0x10, RZ ;  /* 0x0000001005037824 */ /* 0x000fc800078e00ff */
[----:B------:R-:W-:-:S05]  /*2790*/  IMAD.SHL.U32 R6, R4, 0x2, RZ ;  /* 0x0000000204067824 */ /* 0x000fca00078e00ff */
[----:B------:R-:W-:-:S04]  /*27a0*/  LOP3.LUT R6, R4, R6, R3, 0x96, !PT ;  /* 0x0000000604067212 */ /* 0x000fc800078e9603 */
[----:B------:R-:W-:Y:S01]  /*27b0*/  LOP3.LUT R5, R6, R5, RZ, 0x3c, !PT ;  /* 0x0000000506057212 */ /* 0x000fe200078e3cff */
[----:B------:R-:W-:Y:S01]  /*27c0*/  IMAD.MOV.U32 R6, RZ, RZ, 0x0 ;  /* 0x00000000ff067424 */ /* 0x000fe200078e00ff */
[----:B0-----:R-:W-:Y:S02]  /*27d0*/  LEA R4, P0, R0, UR4, 0x3 ;  /* 0x0000000400047c11 */ /* 0x001fe4000f8018ff */
[----:B------:R-:W-:-:S04]  /*27e0*/  IADD3 R5, PT, PT, R2, 0x587c5, R5 ;  /* 0x000587c502057810 */ /* 0x000fc80007ffe005 */
[----:B------:R-:W-:-:S05]  /*27f0*/  I2FP.F32.U32 R5, R5 ;  /* 0x0000000500057245 */ /* 0x000fca0000201000 */
[----:B------:R-:W-:Y:S01]  /*2800*/  FFMA R8, R5, R8, 1.1641532182693481445e-10 ;  /* 0x2f00000005087423 */ /* 0x000fe20000000008 */
[----:B------:R-:W-:-:S03]  /*2810*/  LEA.HI.X R5, R0, UR5, RZ, 0x3, P0 ;  /* 0x0000000500057c11 */ /* 0x000fc600080f1cff */
[----:B------:R-:W0:Y:S02]  /*2820*/  F2F.F64.F32 R2, R8 ;  /* 0x0000000800027310 */ /* 0x000e240000201800 */
[----:B0-----:R-:W-:-:S07]  /*2830*/  DFMA R2, R2, R6, 1 ;  /* 0x3ff000000202742b */ /* 0x001fce0000000006 */
[----:B------:R-:W-:Y:S01]  /*2840*/  STG.E.64 desc[UR6][R4.64], R2 ;  /* 0x0000000204007986 */ /* 0x000fe2000c101b06 */
[----:B------:R-:W-:Y:S05]  /*2850*/  EXIT ;  /* 0x000000000000794d */ /* 0x000fea0003800000 */
.L_x_7:
[----:B------:R-:W-:-:S06]  /*2860*/  CS2R R2, SR_CLOCKLO ;  /* 0x0000000000027805 */ /* 0x000fcc0000015000 */
[----:B------:R-:W-:Y:S01]  /*2870*/  LOP3.LUT R3, R3, 0xf7dcefdd, RZ, 0x3c, !PT ;  /* 0xf7dcefdd03037812 */ /* 0x000fe200078e3cff */
[----:B------:R-:W-:Y:S01]  /*2880*/  IMAD R0, R0, UR8, R11 ;  /* 0x0000000800007c24 */ /* 0x000fe2000f8e020b */
[----:B------:R-:W-:Y:S01]  /*2890*/  LOP3.LUT R2, R2, 0xaad26b49, RZ, 0x3c, !PT ;  /* 0xaad26b4902027812 */ /* 0x000fe200078e3cff */
[----:B------:R-:W-:Y:S02]  /*28a0*/  BSSY.RECONVERGENT B0, `(.L_x_19) ;  /* 0x000025d000007945 */ /* 0x000fe40003800200 */
[----:B------:R-:W-:Y:S01]  /*28b0*/  IMAD R4, R3, -0x658354e5, RZ ;  /* 0x9a7cab1b03047824 */ /* 0x000fe200078e02ff */
[----:B------:R-:W-:Y:S01]  /*28c0*/  ISETP.NE.AND P0, PT, R0, RZ, PT ;  /* 0x000000ff0000720c */ /* 0x000fe20003f05270 */
[----:B------:R-:W-:Y:S01]  /*28d0*/  IMAD R3, R2, 0x4182bed5, RZ ;  /* 0x4182bed502037824 */ /* 0x000fe200078e02ff */
[----:B------:R-:W-:Y:S01]  /*28e0*/  SHF.R.S32.HI R8, RZ, 0x1f, R0 ;  /* 0x0000001fff087819 */ /* 0x000fe20000011400 */
[----:B------:R-:W-:Y:S02]  /*28f0*/  VIADD R7, R4, 0x1f123bb5 ;  /* 0x1f123bb504077836 */ /* 0x000fe40000000000 */
[C---:B------:R-:W-:Y:S01]  /*2900*/  VIADD R5, R3.reuse, 0x583f19 ;  /* 0x00583f1903057836 */ /* 0x040fe20000000000 */
[----:B------:R-:W-:-:S02]  /*2910*/  IADD3 R2, PT, PT, R3, 0x64f0c9, R4 ;  /* 0x0064f0c903027810 */ /* 0x000fc40007ffe004 */
[C---:B------:R-:W-:Y:S01]  /*2920*/  LOP3.LUT R6, R3.reuse, 0x159a55e5, RZ, 0x3c, !PT ;  /* 0x159a55e503067812 */ /* 0x040fe200078e3cff */
[----:B------:R-:W-:Y:S01]  /*2930*/  VIADD R3, R3, 0x75bcd15 ;  /* 0x075bcd1503037836 */ /* 0x000fe20000000000 */
[----:B------:R-:W-:-:S03]  /*2940*/  LOP3.LUT R4, R4, 0x5491333, RZ, 0x3c, !PT ;  /* 0x0549133304047812 */ /* 0x000fc600078e3cff */
[----:B------:R1:W-:Y:S04]  /*2950*/  STL.64 [R1+0x38], R6 ;  /* 0x0000380601007387 */ /* 0x0003e80000100a00 */
[----:B------:R1:W-:Y:S04]  /*2960*/  STL.64 [R1+0x30], R2 ;  /* 0x0000300201007387 */ /* 0x0003e80000100a00 */
[----:B------:R1:W-:Y:S01]  /*2970*/  STL.64 [R1+0x40], R4 ;  /* 0x0000400401007387 */ /* 0x0003e20000100a00 */
[----:B------:R-:W-:Y:S05]  /*2980*/  @!P0 BRA `(.L_x_20) ;  /* 0x0000002400388947 */ /* 0x000fea0003800000 */
[----:B------:R-:W-:Y:S02]  /*2990*/  IMAD.MOV.U32 R15, RZ, RZ, R8 ;  /* 0x000000ffff0f7224 */ /* 0x000fe400078e0008 */
[----:B------:R-:W-:Y:S02]  /*29a0*/  IMAD.MOV.U32 R13, RZ, RZ, RZ ;  /* 0x000000ffff0d7224 */ /* 0x000fe400078e00ff */
[----:B------:R-:W-:-:S07]  /*29b0*/  IMAD.MOV.U32 R12, RZ, RZ, R0 ;  /* 0x000000ffff0c7224 */ /* 0x000fce00078e0000 */
.L_x_29:
        /* <DEDUP_REMOVED lines=11> */
.L_x_24:
[----:B------:R-:W-:-:S06]  /*2a70*/  IMAD R14, R8, 0x4, R9 ;  /* 0x00000004080e7824 */ /* 0x000fcc00078e0209 */
[----:B------:R-:W5:Y:S01]  /*2a80*/  LDL R14, [R14+0x4] ;  /* 0x000004000e0e7983 */ /* 0x000f620000100800 */
[----:B------:R-:W-:-:S05]  /*2a90*/  UMOV UR4, URZ ;  /* 0x000000ff00047c82 */ /* 0x000fca0008000000 */
.L_x_23:
        /* <DEDUP_REMOVED lines=25> */
[----:B------:R-:W-:-:S03]  /*2c30*/  @P4 LOP3.LUT R5, R5, R21, RZ, 0x3c, !PT ;  /* 0x0000001505054212 */ /* 0x000fc600078e3cff */
[----:B------:R-:W3:Y:S01]  /*2c40*/  @P1 LDG.E R21, desc[UR6][R16.64+0x18] ;  /* 0x0000180610151981 */ /* 0x000ee2000c1e1900 */
[----:B------:R-:W-:-:S03]  /*2c50*/  @!P0 LOP3.LUT R3, R3, R18, RZ, 0x3c, !PT ;  /* 0x0000001203038212 */ /* 0x000fc600078e3cff */
        /* <DEDUP_REMOVED lines=9> */
[----:B---3--:R-:W-:-:S03]  /*2cf0*/  @P1 LOP3.LUT R6, R6, R21, RZ, 0x3c, !PT ;  /* 0x0000001506061212 */ /* 0x008fc600078e3cff */
[----:B------:R-:W3:Y:S01]  /*2d00*/  @P2 LDG.E R21, desc[UR6][R16.64+0x34] ;  /* 0x0000340610152981 */ /* 0x000ee2000c1e1900 */
[----:B------:R-:W-:-:S03]  /*2d10*/  @!P0 LOP3.LUT R7, R7, R18, RZ, 0x3c, !PT ;  /* 0x0000001207078212 */ /* 0x000fc600078e3cff */
[----:B------:R-:W3:Y:S01]  /*2d20*/  @P2 LDG.E R18, desc[UR6][R16.64+0x30] ;  /* 0x0000300610122981 */ /* 0x000ee2000c1e1900 */
[----:B------:R-:W-:-:S03]  /*2d30*/  @!P0 LOP3.LUT R4, R4, R19, RZ, 0x3c, !PT ;  /* 0x0000001304048212 */ /* 0x000fc600078e3cff */
        /* <DEDUP_REMOVED lines=78> */
[----:B------:R-:W-:-:S03]  /*3220*/  @P5 LOP3.LUT R5, R5, R27, RZ, 0x3c, !PT ;  /* 0x0000001b05055212 */ /* 0x000fc600078e3cff */
[----:B------:R-:W4:Y:S01]  /*3230*/  @P2 LDG.E R27, desc[UR6][R16.64+0xd4] ;  /* 0x0000d406101b2981 */ /* 0x000f22000c1e1900 */
[----:B--2---:R-:W-:-:S03]  /*3240*/  @P1 LOP3.LUT R3, R3, R18, RZ, 0x3c, !PT ;  /* 0x0000001203031212 */ /* 0x004fc600078e3cff */
[----:B------:R-:W2:Y:S01]  /*3250*/  @P5 LDG.E R18, desc[UR6][R16.64+0x10c] ;  /* 0x00010c0610125981 */ /* 0x000ea2000c1e1900 */
[----:B---3--:R-:W-:-:S03]  /*3260*/  @P6 LOP3.LUT R5, R5, R20, RZ, 0x3c, !PT ;  /* 0x0000001405056212 */ /* 0x008fc600078e3cff */
[----:B------:R-:W3:Y:S01]  /*3270*/  @P3 LDG.E R20, desc[UR6][R16.64+0xdc] ;  /* 0x0000dc0610143981 */ /* 0x000ee2000c1e1900 */
[----:B----4-:R-:W-:Y:S02]  /*3280*/  @P1 LOP3.LUT R6, R6, R21, RZ, 0x3c, !PT ;  /* 0x0000001506061212 */ /* 0x010fe400078e3cff */
[----:B------:R-:W-:Y:S01]  /*3290*/  @P1 LOP3.LUT R4, R4, R23, RZ, 0x3c, !PT ;  /* 0x0000001704041212 */ /* 0x000fe200078e3cff */
[----:B------:R-:W4:Y:S01]  /*32a0*/  @P5 LDG.E R21, desc[UR6][R16.64+0x108] ;  /* 0x0001080610155981 */ /* 0x000f22000c1e1900 */
[----:B------:R-:W-:-:S03]  /*32b0*/  @P2 LOP3.LUT R3, R3, R24, RZ, 0x3c, !PT ;  /* 0x0000001803032212 */ /* 0x000fc600078e3cff */
[----:B------:R-:W2:Y:S04]  /*32c0*/  @P3 LDG.E R23, desc[UR6][R16.64+0xe8] ;  /* 0x0000e80610173981 */ /* 0x000ea8000c1e1900 */
        /* <DEDUP_REMOVED lines=17> */
[----:B------:R-:W-:-:S03]  /*33e0*/  @P3 LOP3.LUT R7, R7, R22, RZ, 0x3c, !PT ;  /* 0x0000001607073212 */ /* 0x000fc600078e3cff */
[----:B------:R-:W4:Y:S01]  /*33f0*/  @P6 LDG.E R22, desc[UR6][R16.64+0x120] ;  /* 0x0001200610166981 */ /* 0x000f22000c1e1900 */
[----:B------:R-:W-:-:S03]  /*3400*/  @P4 LOP3.LUT R6, R6, R25, RZ, 0x3c, !PT ;  /* 0x0000001906064212 */ /* 0x000fc600078e3cff */
[----:B------:R-:W4:Y:S01]  /*3410*/  @P0 LDG.E R25, desc[UR6][R16.64+0x130] ;  /* 0x0001300610190981 */ /* 0x000f22000c1e1900 */
[----:B------:R-:W-:Y:S02]  /*3420*/  @P4 LOP3.LUT R7, R7, R26, RZ, 0x3c, !PT ;  /* 0x0000001a07074212 */ /* 0x000fe400078e3cff */
[----:B------:R-:W-:Y:S01]  /*3430*/  @P5 LOP3.LUT R6, R6, R21, RZ, 0x3c, !PT ;  /* 0x0000001506065212 */ /* 0x000fe200078e3cff */
[----:B------:R-:W4:Y:S01]  /*3440*/  @P0 LDG.E R26, desc[UR6][R16.64+0x13c] ;  /* 0x00013c06101a0981 */ /* 0x000f22000c1e1900 */
[----:B------:R-:W-:-:S03]  /*3450*/  @P4 LOP3.LUT R4, R4, R27, RZ, 0x3c, !PT ;  /* 0x0000001b04044212 */ /* 0x000fc600078e3cff */
[----:B------:R-:W4:Y:S01]  /*3460*/  @P6 LDG.E R21, desc[UR6][R16.64+0x124] ;  /* 0x0001240610156981 */ /* 0x000f22000c1e1900 */
[----:B------:R-:W-:-:S03]  /*3470*/  @P5 LOP3.LUT R7, R7, R18, RZ, 0x3c, !PT ;  /* 0x0000001207075212 */ /* 0x000fc600078e3cff */
        /* <DEDUP_REMOVED lines=32> */
.L_x_26:
[----:B------:R-:W-:-:S06]  /*3680*/  IMAD R14, R8, 0x4, R9 ;  /* 0x00000004080e7824 */ /* 0x000fcc00078e0209 */
[----:B------:R-:W5:Y:S01]  /*3690*/  LDL R14, [R14+0x4] ;  /* 0x000004000e0e7983 */ /* 0x000f620000100800 */
[----:B------:R-:W-:-:S05]  /*36a0*/  UMOV UR4, URZ ;  /* 0x000000ff00047c82 */ /* 0x000fca0008000000 */
.L_x_25:
        /* <DEDUP_REMOVED lines=190> */
.L_x_28:
[----:B------:R-:W-:-:S06]  /*4290*/  IMAD R14, R8, 0x4, R9 ;  /* 0x00000004080e7824 */ /* 0x000fcc00078e0209 */
[----:B------:R-:W5:Y:S01]  /*42a0*/  LDL R14, [R14+0x4] ;  /* 0x000004000e0e7983 */ /* 0x000f620000100800 */
[----:B------:R-:W-:-:S05]  /*42b0*/  UMOV UR4, URZ ;  /* 0x000000ff00047c82 */ /* 0x000fca0008000000 */
.L_x_27:
        /* <DEDUP_REMOVED lines=180> */
.L_x_22:
[----:B0-----:R-:W-:Y:S05]  /*4e00*/  BSYNC.RECONVERGENT B1 ;  /* 0x0000000000017941 */ /* 0x001fea0003800200 */
.L_x_21:
[C---:B------:R-:W-:Y:S01]  /*4e10*/  ISETP.GT.U32.AND P0, PT, R12.reuse, 0x3, PT ;  /* 0x000000030c00780c */ /* 0x040fe20003f04070 */
[----:B------:R-:W-:Y:S01]  /*4e20*/  VIADD R13, R13, 0x1 ;  /* 0x000000010d0d7836 */ /* 0x000fe20000000000 */
[--C-:B------:R-:W-:Y:S02]  /*4e30*/  SHF.R.U64 R12, R12, 0x2, R15.reuse ;  /* 0x000000020c0c7819 */ /* 0x100fe4000000120f */
[----:B------:R-:W-:Y:S02]  /*4e40*/  ISETP.GT.U32.AND.EX P0, PT, R15, RZ, PT, P0 ;  /* 0x000000ff0f00720c */ /* 0x000fe40003f04100 */
[----:B------:R-:W-:-:S11]  /*4e50*/  SHF.R.U32.HI R15, RZ, 0x2, R15 ;  /* 0x00000002ff0f7819 */ /* 0x000fd6000001160f */
[----:B------:R-:W-:Y:S05]  /*4e60*/  @P0 BRA `(.L_x_29) ;  /* 0xffffffd800d40947 */ /* 0x000fea000383ffff */
.L_x_20:
[----:B0-----:R-:W-:Y:S05]  /*4e70*/  BSYNC.RECONVERGENT B0 ;  /* 0x0000000000007941 */ /* 0x001fea0003800200 */
.L_x_19:
        /* <DEDUP_REMOVED lines=14> */
[----:B------:R-:W-:-:S03]  /*4f60*/  SHF.R.S32.HI R5, RZ, 0x1f, R0 ;  /* 0x0000001fff057819 */ /* 0x000fc60000011400 */
[----:B------:R-:W0:Y:S01]  /*4f70*/  F2F.F64.F32 R2, R8 ;  /* 0x0000000800027310 */ /* 0x000e220000201800 */
[----:B------:R-:W-:Y:S01]  /*4f80*/  LEA.HI.X R5, R0, UR5, R5, 0x3, P0 ;  /* 0x0000000500057c11 */ /* 0x000fe200080f1c05 */
[----:B0-----:R-:W-:-:S07]  /*4f90*/  DFMA R2, R2, R6, -1 ;  /* 0xbff000000202742b */ /* 0x001fce0000000006 */
[----:B------:R-:W-:Y:S01]  /*4fa0*/  STG.E.64 desc[UR6][R4.64], R2 ;  /* 0x0000000204007986 */ /* 0x000fe2000c101b06 */
[----:B------:R-:W-:Y:S05]  /*4fb0*/  EXIT ;  /* 0x000000000000794d */ /* 0x000fea0003800000 */
.L_x_30:
        /* <DEDUP_REMOVED lines=12> */
.L_x_32:


//--------------------- .nv.global.init           --------------------------
	.section	.nv.global.init,"aw",@progbits
	.align	4
.nv.global.init:
	.type		mrg32k3aM1SubSeq,@object
	.size		mrg32k3aM1SubSeq,(mrg32k3aM2SubSeq - mrg32k3aM1SubSeq)
mrg32k3aM1SubSeq:
        /*0000*/ 	.byte	0x0b, 0xcc, 0xee, 0x04, 0x73, 0x29, 0x8b, 0x6f, 0xf6, 0x53, 0x03, 0xf6, 0x23, 0xf6, 0xea, 0xda
        /* <DEDUP_REMOVED lines=125> */
	.type		mrg32k3aM2SubSeq,@object
	.size		mrg32k3aM2SubSeq,(mrg32k3aM1 - mrg32k3aM2SubSeq)
mrg32k3aM2SubSeq:
        /* <DEDUP_REMOVED lines=126> */
	.type		mrg32k3aM1,@object
	.size		mrg32k3aM1,(mrg32k3aM1Seq - mrg32k3aM1)
mrg32k3aM1:
        /* <DEDUP_REMOVED lines=144> */
	.type		mrg32k3aM1Seq,@object
	.size		mrg32k3aM1Seq,(mrg32k3aM2 - mrg32k3aM1Seq)
mrg32k3aM1Seq:
        /* <DEDUP_REMOVED lines=144> */
	.type		mrg32k3aM2,@object
	.size		mrg32k3aM2,(mrg32k3aM2Seq - mrg32k3aM2)
mrg32k3aM2:
        /* <DEDUP_REMOVED lines=144> */
	.type		mrg32k3aM2Seq,@object
	.size		mrg32k3aM2Seq,(precalc_xorwow_matrix - mrg32k3aM2Seq)
mrg32k3aM2Seq:
        /* <DEDUP_REMOVED lines=144> */
	.type		precalc_xorwow_matrix,@object
	.size		precalc_xorwow_matrix,(precalc_xorwow_offset_matrix - precalc_xorwow_matrix)
precalc_xorwow_matrix:
        /* <DEDUP_REMOVED lines=6400> */
	.type		precalc_xorwow_offset_matrix,@object
	.size		precalc_xorwow_offset_matrix,(.L_1 - precalc_xorwow_offset_matrix)
precalc_xorwow_offset_matrix:
        /* <DEDUP_REMOVED lines=6400> */
.L_1:


//--------------------- .nv.shared.reserved.0     --------------------------
	.section	.nv.shared.reserved.0,"aw",@nobits
	.weak		__nv_reservedSMEM_offset_0_alias
	.size		__nv_reservedSMEM_offset_0_alias, 0, 64
	.other		__nv_reservedSMEM_offset_0_alias,@"STO_CUDA_RESERVED_SHARED STV_DEFAULT"
__nv_reservedSMEM_offset_0_alias:
	.zero		0
	.zero		64


//--------------------- .nv.constant0._Z30makeStrictlyDiagonallyDominantPdi --------------------------
	.section	.nv.constant0._Z30makeStrictlyDiagonallyDominantPdi,"a",@progbits
	.sectionflags	@""
	.align	4
.nv.constant0._Z30makeStrictlyDiagonallyDominantPdi:
	.zero		908


//--------------------- .nv.constant0._Z20generateRandomValuesPdi --------------------------
	.section	.nv.constant0._Z20generateRandomValuesPdi,"a",@progbits
	.sectionflags	@""
	.align	4
.nv.constant0._Z20generateRandomValuesPdi:
	.zero		908


//--------------------- SYMBOLS --------------------------

	.type		.nv.reservedSmem.offset0,@object
	.size		.nv.reservedSmem.offset0,0x4
